	.target	sm_90a

	.elftype	@"ET_EXEC"


//--------------------- .note.nv.tkinfo           --------------------------
	.section	.note.nv.tkinfo,"",@"SHT_NOTE"
	.sectionflags	@"SHF_NOTE_NV_TKINFO"
	.tkinfo
        /*0018*/ 	.word	0x00000002
        /*0030*/ 	.string	""
        /*0030*/ 	.string	"ptxas"
        /*0030*/ 	.string	"Cuda compilation tools, release 13.0, V13.0.88"
        /*0030*/ 	.string	"Build cuda_13.0.r13.0/compiler.36424714_0"
        /*0030*/ 	.string	"-arch sm_90a -m 64 "



//--------------------- .note.nv.cuinfo           --------------------------
	.section	.note.nv.cuinfo,"",@"SHT_NOTE"
	.sectionflags	@"SHF_NOTE_NV_CUINFO"
        /*0018*/ 	.short	0x0002
        /*001a*/ 	.short	0x005a
        /*001c*/ 	.short	0x0082
	.zero		2


//--------------------- .nv.info                  --------------------------
	.section	.nv.info,"",@"SHT_CUDA_INFO"
	.align	4


	//----- nvinfo : EIATTR_REGCOUNT
	.align		4
        /*0000*/ 	.byte	0x04, 0x2f
        /*0002*/ 	.short	(.L_15 - .L_14)
	.align		4
.L_14:
        /*0004*/ 	.word	index@(_ZN7cutlass13device_kernelINS_4gemm6kernel13GemmUniversalIN4cute5tupleIJiiiiEEENS1_10collective13CollectiveMmaINS1_34MainloopSm90TmaGmmaWarpSpecializedILi2ENS5_IJNS4_1CILi1EEENSA_ILi8EEESB_EEENS1_35KernelTmaWarpSpecializedCooperativeEEENS5_IJNSA_ILi256EEENSA_ILi128EEENSA_ILi64EEEEEENS_10tfloat32_tENS5_IJlSB_lEEESK_SL_NS4_8TiledMMAINS4_8MMA_AtomIJNS4_4SM904GMMA30MMA_64x128x8_F32TF32TF32_SS_TNILNSP_7ScaleInE1ELSR_1EEEEEENS4_6LayoutINS5_IJNSA_ILi2EEESB_SB_EEENS5_IJSB_NSA_ILi0EEESX_EEEEENS5_IJNS4_10UnderscoreES10_S10_EEEEENS4_23SM90_TMA_LOAD_MULTICASTENS4_14ComposedLayoutINS4_7SwizzleILi3ELi4ELi3EEENS4_18smem_ptr_flag_bitsILi32EEENSU_INS5_IJSC_NSA_ILi32EEEEEENS5_IJS19_SB_EEEEEEEvNS4_8identityENS4_13SM90_TMA_LOADES1D_vS1E_EENS_8epilogue10collective6detail29Sm90TmaWarpSpecializedAdapterINS1I_15DefaultEpilogueISK_SL_SL_NS1H_6thread17LinearCombinationISK_Li1EffLNS1M_9ScaleType4KindE0ELNS_15FloatRoundStyleE2ESK_EENS1_15EpilogueDefaultEEEEEvvEEEEvNT_6ParamsE)
        /*0008*/ 	.word	0x000000a8


	//----- nvinfo : EIATTR_FRAME_SIZE
	.align		4
.L_15:
        /*000c*/ 	.byte	0x04, 0x11
        /*000e*/ 	.short	(.L_17 - .L_16)
	.align		4
.L_16:
        /*0010*/ 	.word	index@(_ZN7cutlass13device_kernelINS_4gemm6kernel13GemmUniversalIN4cute5tupleIJiiiiEEENS1_10collective13CollectiveMmaINS1_34MainloopSm90TmaGmmaWarpSpecializedILi2ENS5_IJNS4_1CILi1EEENSA_ILi8EEESB_EEENS1_35KernelTmaWarpSpecializedCooperativeEEENS5_IJNSA_ILi256EEENSA_ILi128EEENSA_ILi64EEEEEENS_10tfloat32_tENS5_IJlSB_lEEESK_SL_NS4_8TiledMMAINS4_8MMA_AtomIJNS4_4SM904GMMA30MMA_64x128x8_F32TF32TF32_SS_TNILNSP_7ScaleInE1ELSR_1EEEEEENS4_6LayoutINS5_IJNSA_ILi2EEESB_SB_EEENS5_IJSB_NSA_ILi0EEESX_EEEEENS5_IJNS4_10UnderscoreES10_S10_EEEEENS4_23SM90_TMA_LOAD_MULTICASTENS4_14ComposedLayoutINS4_7SwizzleILi3ELi4ELi3EEENS4_18smem_ptr_flag_bitsILi32EEENSU_INS5_IJSC_NSA_ILi32EEEEEENS5_IJS19_SB_EEEEEEEvNS4_8identityENS4_13SM90_TMA_LOADES1D_vS1E_EENS_8epilogue10collective6detail29Sm90TmaWarpSpecializedAdapterINS1I_15DefaultEpilogueISK_SL_SL_NS1H_6thread17LinearCombinationISK_Li1EffLNS1M_9ScaleType4KindE0ELNS_15FloatRoundStyleE2ESK_EENS1_15EpilogueDefaultEEEEEvvEEEEvNT_6ParamsE)
        /*0014*/ 	.word	0x00000000


	//----- nvinfo : EIATTR_MIN_STACK_SIZE
	.align		4
.L_17:
        /*0018*/ 	.byte	0x04, 0x12
        /*001a*/ 	.short	(.L_19 - .L_18)
	.align		4
.L_18:
        /*001c*/ 	.word	index@(_ZN7cutlass13device_kernelINS_4gemm6kernel13GemmUniversalIN4cute5tupleIJiiiiEEENS1_10collective13CollectiveMmaINS1_34MainloopSm90TmaGmmaWarpSpecializedILi2ENS5_IJNS4_1CILi1EEENSA_ILi8EEESB_EEENS1_35KernelTmaWarpSpecializedCooperativeEEENS5_IJNSA_ILi256EEENSA_ILi128EEENSA_ILi64EEEEEENS_10tfloat32_tENS5_IJlSB_lEEESK_SL_NS4_8TiledMMAINS4_8MMA_AtomIJNS4_4SM904GMMA30MMA_64x128x8_F32TF32TF32_SS_TNILNSP_7ScaleInE1ELSR_1EEEEEENS4_6LayoutINS5_IJNSA_ILi2EEESB_SB_EEENS5_IJSB_NSA_ILi0EEESX_EEEEENS5_IJNS4_10UnderscoreES10_S10_EEEEENS4_23SM90_TMA_LOAD_MULTICASTENS4_14ComposedLayoutINS4_7SwizzleILi3ELi4ELi3EEENS4_18smem_ptr_flag_bitsILi32EEENSU_INS5_IJSC_NSA_ILi32EEEEEENS5_IJS19_SB_EEEEEEEvNS4_8identityENS4_13SM90_TMA_LOADES1D_vS1E_EENS_8epilogue10collective6detail29Sm90TmaWarpSpecializedAdapterINS1I_15DefaultEpilogueISK_SL_SL_NS1H_6thread17LinearCombinationISK_Li1EffLNS1M_9ScaleType4KindE0ELNS_15FloatRoundStyleE2ESK_EENS1_15EpilogueDefaultEEEEEvvEEEEvNT_6ParamsE)
        /*0020*/ 	.word	0x00000000
.L_19:


//--------------------- .nv.compat                --------------------------
	.section	.nv.compat,"",@"SHT_CUDA_COMPAT_INFO"
	.align	4
        /*0000*/ 	.byte	0x02, 0x09, 0x01, 0x00, 0x02, 0x02, 0x04, 0x00, 0x02, 0x05, 0x05, 0x00, 0x03, 0x07, 0x01, 0x01
        /*0010*/ 	.byte	0x02, 0x03, 0x01, 0x00, 0x02, 0x06, 0x01, 0x00, 0x04, 0x0b, 0x08, 0x00, 0x00, 0x00, 0x00, 0x00
        /*0020*/ 	.byte	0x00, 0x00, 0x00, 0x00


//--------------------- .nv.info._ZN7cutlass13device_kernelINS_4gemm6kernel13GemmUniversalIN4cute5tupleIJiiiiEEENS1_10collective13CollectiveMmaINS1_34MainloopSm90TmaGmmaWarpSpecializedILi2ENS5_IJNS4_1CILi1EEENSA_ILi8EEESB_EEENS1_35KernelTmaWarpSpecializedCooperativeEEENS5_IJNSA_ILi256EEENSA_ILi128EEENSA_ILi64EEEEEENS_10tfloat32_tENS5_IJlSB_lEEESK_SL_NS4_8TiledMMAINS4_8MMA_AtomIJNS4_4SM904GMMA30MMA_64x128x8_F32TF32TF32_SS_TNILNSP_7ScaleInE1ELSR_1EEEEEENS4_6LayoutINS5_IJNSA_ILi2EEESB_SB_EEENS5_IJSB_NSA_ILi0EEESX_EEEEENS5_IJNS4_10UnderscoreES10_S10_EEEEENS4_23SM90_TMA_LOAD_MULTICASTENS4_14ComposedLayoutINS4_7SwizzleILi3ELi4ELi3EEENS4_18smem_ptr_flag_bitsILi32EEENSU_INS5_IJSC_NSA_ILi32EEEEEENS5_IJS19_SB_EEEEEEEvNS4_8identityENS4_13SM90_TMA_LOADES1D_vS1E_EENS_8epilogue10collective6detail29Sm90TmaWarpSpecializedAdapterINS1I_15DefaultEpilogueISK_SL_SL_NS1H_6thread17LinearCombinationISK_Li1EffLNS1M_9ScaleType4KindE0ELNS_15FloatRoundStyleE2ESK_EENS1_15EpilogueDefaultEEEEEvvEEEEvNT_6ParamsE --------------------------
	.section	.nv.info._ZN7cutlass13device_kernelINS_4gemm6kernel13GemmUniversalIN4cute5tupleIJiiiiEEENS1_10collective13CollectiveMmaINS1_34MainloopSm90TmaGmmaWarpSpecializedILi2ENS5_IJNS4_1CILi1EEENSA_ILi8EEESB_EEENS1_35KernelTmaWarpSpecializedCooperativeEEENS5_IJNSA_ILi256EEENSA_ILi128EEENSA_ILi64EEEEEENS_10tfloat32_tENS5_IJlSB_lEEESK_SL_NS4_8TiledMMAINS4_8MMA_AtomIJNS4_4SM904GMMA30MMA_64x128x8_F32TF32TF32_SS_TNILNSP_7ScaleInE1ELSR_1EEEEEENS4_6LayoutINS5_IJNSA_ILi2EEESB_SB_EEENS5_IJSB_NSA_ILi0EEESX_EEEEENS5_IJNS4_10UnderscoreES10_S10_EEEEENS4_23SM90_TMA_LOAD_MULTICASTENS4_14ComposedLayoutINS4_7SwizzleILi3ELi4ELi3EEENS4_18smem_ptr_flag_bitsILi32EEENSU_INS5_IJSC_NSA_ILi32EEEEEENS5_IJS19_SB_EEEEEEEvNS4_8identityENS4_13SM90_TMA_LOADES1D_vS1E_EENS_8epilogue10collective6detail29Sm90TmaWarpSpecializedAdapterINS1I_15DefaultEpilogueISK_SL_SL_NS1H_6thread17LinearCombinationISK_Li1EffLNS1M_9ScaleType4KindE0ELNS_15FloatRoundStyleE2ESK_EENS1_15EpilogueDefaultEEEEEvvEEEEvNT_6ParamsE,"",@"SHT_CUDA_INFO"
	.sectionflags	@""
	.align	4


	//----- nvinfo : EIATTR_CUDA_API_VERSION
	.align		4
        /*0000*/ 	.byte	0x04, 0x37
        /*0002*/ 	.short	(.L_21 - .L_20)
.L_20:
        /*0004*/ 	.word	0x00000082


	//----- nvinfo : EIATTR_KPARAM_INFO
	.align		4
.L_21:
        /*0008*/ 	.byte	0x04, 0x17
        /*000a*/ 	.short	(.L_23 - .L_22)
.L_22:
        /*000c*/ 	.word	0x00000000
        /*0010*/ 	.short	0x0000
        /*0012*/ 	.short	0x0070
        /*0014*/ 	.byte	0x00, 0xf0, 0x01, 0x10


	//----- nvinfo : EIATTR_SPARSE_MMA_MASK
	.align		4
.L_23:
        /*0018*/ 	.byte	0x03, 0x50
        /*001a*/ 	.short	0x0000


	//----- nvinfo : EIATTR_MAXREG_COUNT
	.align		4
        /*001c*/ 	.byte	0x03, 0x1b
        /*001e*/ 	.short	0x00a8


	//----- nvinfo : EIATTR_NUM_BARRIERS
	.align		4
        /*0020*/ 	.byte	0x02, 0x4c
        /*0022*/ 	.byte	0x01
	.zero		1


	//----- nvinfo : EIATTR_EXTERNS
	.align		4
        /*0024*/ 	.byte	0x04, 0x0f
        /*0026*/ 	.short	(.L_25 - .L_24)


	//   ....[0]....
	.align		4
.L_24:
        /*0028*/ 	.word	index@(__assertfail)


	//----- nvinfo : EIATTR_MERCURY_ISA_VERSION
	.align		4
.L_25:
        /*002c*/ 	.byte	0x03, 0x5f
        /*002e*/ 	.short	0x0101


	//----- nvinfo : EIATTR_INT_WARP_WIDE_INSTR_OFFSETS
	.align		4
        /*0030*/ 	.byte	0x04, 0x31
        /*0032*/ 	.short	(.L_27 - .L_26)


	//   ....[0]....
.L_26:
        /*0034*/ 	.word	0x000003e0


	//   ....[1]....
        /*0038*/ 	.word	0x00000400


	//   ....[2]....
        /*003c*/ 	.word	0x000005d0


	//   ....[3]....
        /*0040*/ 	.word	0x000024b0


	//----- nvinfo : EIATTR_COOP_GROUP_MASK_REGIDS
	.align		4
.L_27:
        /*0044*/ 	.byte	0x04, 0x29
        /*0046*/ 	.short	(.L_29 - .L_28)


	//   ....[0]....
.L_28:
        /*0048*/ 	.word	0xffffffff


	//   ....[1]....
        /*004c*/ 	.word	0xffffffff


	//   ....[2]....
        /*0050*/ 	.word	0xffffffff


	//   ....[3]....
        /*0054*/ 	.word	0xffffffff


	//   ....[4]....
        /*0058*/ 	.word	0xffffffff


	//   ....[5]....
        /*005c*/ 	.word	0xffffffff


	//----- nvinfo : EIATTR_COOP_GROUP_INSTR_OFFSETS
	.align		4
.L_29:
        /*0060*/ 	.byte	0x04, 0x28
        /*0062*/ 	.short	(.L_31 - .L_30)


	//   ....[0]....
.L_30:
        /*0064*/ 	.word	0x00000060


	//   ....[1]....
        /*0068*/ 	.word	0x00000070


	//   ....[2]....
        /*006c*/ 	.word	0x00000130


	//   ....[3]....
        /*0070*/ 	.word	0x00000290


	//   ....[4]....
        /*0074*/ 	.word	0x00000740


	//   ....[5]....
        /*0078*/ 	.word	0x00001190


	//----- nvinfo : EIATTR_REG_RECONFIG
	.align		4
.L_31:
        /*007c*/ 	.byte	0x01, 0x54
	.zero		2


	//----- nvinfo : EIATTR_SYSCALL_OFFSETS
	.align		4
        /*0080*/ 	.byte	0x04, 0x46
        /*0082*/ 	.short	(.L_33 - .L_32)


	//   ....[0]....
.L_32:
        /*0084*/ 	.word	0x00001350


	//----- nvinfo : EIATTR_MBARRIER_INSTR_OFFSETS
	.align		4
.L_33:
        /*0088*/ 	.byte	0x04, 0x39
        /*008a*/ 	.short	(.L_35 - .L_34)


	//   ....[0]....
.L_34:
        /*008c*/ 	.word	0x00000230
        /*0090*/ 	.word	0x000000ff
        /*0094*/ 	.word	0x00000000
        /*0098*/ 	.short	0x0100
        /*009a*/ 	.byte	0x08
	.zero		1


	//   ....[1]....
        /*009c*/ 	.word	0x00000240
        /*00a0*/ 	.word	0x000000ff
        /*00a4*/ 	.word	0x00000010
        /*00a8*/ 	.short	0x0100
        /*00aa*/ 	.byte	0x08
	.zero		1


	//   ....[2]....
        /*00ac*/ 	.word	0x00000250
        /*00b0*/ 	.word	0x000000ff
        /*00b4*/ 	.word	0x00000008
        /*00b8*/ 	.short	0x0100
        /*00ba*/ 	.byte	0x08
	.zero		1


	//   ....[3]....
        /*00bc*/ 	.word	0x00000260
        /*00c0*/ 	.word	0x000000ff
        /*00c4*/ 	.word	0x00000018
        /*00c8*/ 	.short	0x0100
        /*00ca*/ 	.byte	0x08
	.zero		1


	//   ....[4]....
        /*00cc*/ 	.word	0x00000650
        /*00d0*/ 	.word	0x000000ff
        /*00d4*/ 	.word	0x00000030
        /*00d8*/ 	.short	0x0100
        /*00da*/ 	.byte	0x06
	.zero		1


	//   ....[5]....
        /*00dc*/ 	.word	0x000006e0
        /*00e0*/ 	.word	0x000000ff
        /*00e4*/ 	.word	0x00000038
        /*00e8*/ 	.short	0x0100
        /*00ea*/ 	.byte	0x06
	.zero		1


	//   ....[6]....
        /*00ec*/ 	.word	0x00001410
        /*00f0*/ 	.word	0x00000003
        /*00f4*/ 	.word	0x00000000
        /*00f8*/ 	.short	0x010a
        /*00fa*/ 	.byte	0x3f
	.zero		1


	//   ....[7]....
        /*00fc*/ 	.word	0x00001450
        /*0100*/ 	.word	0x00000003
        /*0104*/ 	.word	0x00000000
        /*0108*/ 	.short	0x010a
        /*010a*/ 	.byte	0x3f
	.zero		1


	//   ....[8]....
        /*010c*/ 	.word	0x00001c70
        /*0110*/ 	.word	0x00000005
        /*0114*/ 	.word	0x00000000
        /*0118*/ 	.short	0x010a
        /*011a*/ 	.byte	0x3f
	.zero		1


	//   ....[9]....
        /*011c*/ 	.word	0x00001cb0
        /*0120*/ 	.word	0x00000005
        /*0124*/ 	.word	0x00000000
        /*0128*/ 	.short	0x010a
        /*012a*/ 	.byte	0x3f
	.zero		1


	//   ....[10]....
        /*012c*/ 	.word	0x00002350
        /*0130*/ 	.word	0x00000005
        /*0134*/ 	.word	0x00000000
        /*0138*/ 	.short	0x0101
        /*013a*/ 	.byte	0x3f
	.zero		1


	//   ....[11]....
        /*013c*/ 	.word	0x00002530
        /*0140*/ 	.word	0x00000003
        /*0144*/ 	.word	0x00000000
        /*0148*/ 	.short	0x0101
        /*014a*/ 	.byte	0x3f
	.zero		1


	//   ....[12]....
        /*014c*/ 	.word	0x0000b9b0
        /*0150*/ 	.word	0x00000016
        /*0154*/ 	.word	0x00000010
        /*0158*/ 	.short	0x010a
        /*015a*/ 	.byte	0x3f
	.zero		1


	//   ....[13]....
        /*015c*/ 	.word	0x0000be40
        /*0160*/ 	.word	0x00000005
        /*0164*/ 	.word	0x00000038
        /*0168*/ 	.short	0x0101
        /*016a*/ 	.byte	0x3f
	.zero		1


	//   ....[14]....
        /*016c*/ 	.word	0x0000c550
        /*0170*/ 	.word	0x00000007
        /*0174*/ 	.word	0x00000000
        /*0178*/ 	.short	0x010a
        /*017a*/ 	.byte	0x3f
	.zero		1


	//   ....[15]....
        /*017c*/ 	.word	0x0000c5d0
        /*0180*/ 	.word	0x00000003
        /*0184*/ 	.word	0x00000000
        /*0188*/ 	.short	0x010a
        /*018a*/ 	.byte	0x3f
	.zero		1


	//   ....[16]....
        /*018c*/ 	.word	0x0000c630
        /*0190*/ 	.word	0x00000003
        /*0194*/ 	.word	0x00000000
        /*0198*/ 	.short	0x010a
        /*019a*/ 	.byte	0x3f
	.zero		1


	//   ....[17]....
        /*019c*/ 	.word	0x0000c680
        /*01a0*/ 	.word	0x00000005
        /*01a4*/ 	.word	0x00000000
        /*01a8*/ 	.short	0x010a
        /*01aa*/ 	.byte	0x3f
	.zero		1


	//   ....[18]....
        /*01ac*/ 	.word	0x0000c750
        /*01b0*/ 	.word	0x00000016
        /*01b4*/ 	.word	0x00000010
        /*01b8*/ 	.short	0x010a
        /*01ba*/ 	.byte	0x3f
	.zero		1


	//   ....[19]....
        /*01bc*/ 	.word	0x0000c820
        /*01c0*/ 	.word	0x00000007
        /*01c4*/ 	.word	0x00000000
        /*01c8*/ 	.short	0x010a
        /*01ca*/ 	.byte	0x3f
	.zero		1


	//----- nvinfo : EIATTR_NUM_MBARRIERS
	.align		4
.L_35:
        /*01cc*/ 	.byte	0x03, 0x38
        /*01ce*/ 	.short	0x0006


	//----- nvinfo : EIATTR_EXIT_INSTR_OFFSETS
	.align		4
        /*01d0*/ 	.byte	0x04, 0x1c
        /*01d2*/ 	.short	(.L_37 - .L_36)


	//   ....[0]....
.L_36:
        /*01d4*/ 	.word	0x000008a0


	//   ....[1]....
        /*01d8*/ 	.word	0x000010c0


	//   ....[2]....
        /*01dc*/ 	.word	0x0000b0d0


	//   ....[3]....
        /*01e0*/ 	.word	0x0000b630


	//   ....[4]....
        /*01e4*/ 	.word	0x0000c620


	//----- nvinfo : EIATTR_MAX_THREADS
	.align		4
.L_37:
        /*01e8*/ 	.byte	0x04, 0x05
        /*01ea*/ 	.short	(.L_39 - .L_38)
.L_38:
        /*01ec*/ 	.word	0x00000180
        /*01f0*/ 	.word	0x00000001
        /*01f4*/ 	.word	0x00000001


	//----- nvinfo : EIATTR_CRS_STACK_SIZE
	.align		4
.L_39:
        /*01f8*/ 	.byte	0x04, 0x1e
        /*01fa*/ 	.short	(.L_41 - .L_40)
.L_40:
        /*01fc*/ 	.word	0x00000000


	//----- nvinfo : EIATTR_CBANK_PARAM_SIZE
	.align		4
.L_41:
        /*0200*/ 	.byte	0x03, 0x19
        /*0202*/ 	.short	0x0470


	//----- nvinfo : EIATTR_PARAM_CBANK
	.align		4
        /*0204*/ 	.byte	0x04, 0x0a
        /*0206*/ 	.short	(.L_43 - .L_42)
	.align		4
.L_42:
        /*0208*/ 	.word	index@(.nv.constant0._ZN7cutlass13device_kernelINS_4gemm6kernel13GemmUniversalIN4cute5tupleIJiiiiEEENS1_10collective13CollectiveMmaINS1_34MainloopSm90TmaGmmaWarpSpecializedILi2ENS5_IJNS4_1CILi1EEENSA_ILi8EEESB_EEENS1_35KernelTmaWarpSpecializedCooperativeEEENS5_IJNSA_ILi256EEENSA_ILi128EEENSA_ILi64EEEEEENS_10tfloat32_tENS5_IJlSB_lEEESK_SL_NS4_8TiledMMAINS4_8MMA_AtomIJNS4_4SM904GMMA30MMA_64x128x8_F32TF32TF32_SS_TNILNSP_7ScaleInE1ELSR_1EEEEEENS4_6LayoutINS5_IJNSA_ILi2EEESB_SB_EEENS5_IJSB_NSA_ILi0EEESX_EEEEENS5_IJNS4_10UnderscoreES10_S10_EEEEENS4_23SM90_TMA_LOAD_MULTICASTENS4_14ComposedLayoutINS4_7SwizzleILi3ELi4ELi3EEENS4_18smem_ptr_flag_bitsILi32EEENSU_INS5_IJSC_NSA_ILi32EEEEEENS5_IJS19_SB_EEEEEEEvNS4_8identityENS4_13SM90_TMA_LOADES1D_vS1E_EENS_8epilogue10collective6detail29Sm90TmaWarpSpecializedAdapterINS1I_15DefaultEpilogueISK_SL_SL_NS1H_6thread17LinearCombinationISK_Li1EffLNS1M_9ScaleType4KindE0ELNS_15FloatRoundStyleE2ESK_EENS1_15EpilogueDefaultEEEEEvvEEEEvNT_6ParamsE)
        /*020c*/ 	.short	0x0210
        /*020e*/ 	.short	0x0470


	//----- nvinfo : EIATTR_SW_WAR
	.align		4
.L_43:
        /*0210*/ 	.byte	0x04, 0x36
        /*0212*/ 	.short	(.L_45 - .L_44)
.L_44:
        /*0214*/ 	.word	0x00000008
.L_45:


//--------------------- .nv.callgraph             --------------------------
	.section	.nv.callgraph,"",@"SHT_CUDA_CALLGRAPH"
	.align	4
	.sectionentsize	8
	.align		4
        /*0000*/ 	.word	0x00000000
	.align		4
        /*0004*/ 	.word	0xffffffff
	.align		4
        /*0008*/ 	.word	index@(_ZN7cutlass13device_kernelINS_4gemm6kernel13GemmUniversalIN4cute5tupleIJiiiiEEENS1_10collective13CollectiveMmaINS1_34MainloopSm90TmaGmmaWarpSpecializedILi2ENS5_IJNS4_1CILi1EEENSA_ILi8EEESB_EEENS1_35KernelTmaWarpSpecializedCooperativeEEENS5_IJNSA_ILi256EEENSA_ILi128EEENSA_ILi64EEEEEENS_10tfloat32_tENS5_IJlSB_lEEESK_SL_NS4_8TiledMMAINS4_8MMA_AtomIJNS4_4SM904GMMA30MMA_64x128x8_F32TF32TF32_SS_TNILNSP_7ScaleInE1ELSR_1EEEEEENS4_6LayoutINS5_IJNSA_ILi2EEESB_SB_EEENS5_IJSB_NSA_ILi0EEESX_EEEEENS5_IJNS4_10UnderscoreES10_S10_EEEEENS4_23SM90_TMA_LOAD_MULTICASTENS4_14ComposedLayoutINS4_7SwizzleILi3ELi4ELi3EEENS4_18smem_ptr_flag_bitsILi32EEENSU_INS5_IJSC_NSA_ILi32EEEEEENS5_IJS19_SB_EEEEEEEvNS4_8identityENS4_13SM90_TMA_LOADES1D_vS1E_EENS_8epilogue10collective6detail29Sm90TmaWarpSpecializedAdapterINS1I_15DefaultEpilogueISK_SL_SL_NS1H_6thread17LinearCombinationISK_Li1EffLNS1M_9ScaleType4KindE0ELNS_15FloatRoundStyleE2ESK_EENS1_15EpilogueDefaultEEEEEvvEEEEvNT_6ParamsE)
	.align		4
        /*000c*/ 	.word	index@(__assertfail)
	.align		4
        /*0010*/ 	.word	0x00000000
	.align		4
        /*0014*/ 	.word	0xfffffffe
	.align		4
        /*0018*/ 	.word	0x00000000
	.align		4
        /*001c*/ 	.word	0xfffffffd
	.align		4
        /*0020*/ 	.word	0x00000000
	.align		4
        /*0024*/ 	.word	0xfffffffc


//--------------------- .nv.constant4             --------------------------
	.section	.nv.constant4,"a",@progbits
	.align	8
	.align		8
.nv.constant4:
        /*0000*/ 	.dword	__assertfail
	.align		8
        /*0008*/ 	.dword	__unnamed_1
	.align		8
        /*0010*/ 	.dword	_ZN40_INTERNAL_44ebc5c8_4_k_cu_3acf1c78_218474cuda3std3__45__cpo5beginE
	.align		8
        /*0018*/ 	.dword	_ZN40_INTERNAL_44ebc5c8_4_k_cu_3acf1c78_218474cuda3std3__45__cpo3endE
	.align		8
        /*0020*/ 	.dword	_ZN40_INTERNAL_44ebc5c8_4_k_cu_3acf1c78_218474cuda3std3__45__cpo6cbeginE
	.align		8
        /*0028*/ 	.dword	_ZN40_INTERNAL_44ebc5c8_4_k_cu_3acf1c78_218474cuda3std3__45__cpo4cendE
	.align		8
        /*0030*/ 	.dword	_ZN40_INTERNAL_44ebc5c8_4_k_cu_3acf1c78_218474cuda3std3__442_GLOBAL__N__44ebc5c8_4_k_cu_3acf1c78_218476ignoreE
	.align		8
        /*0038*/ 	.dword	_ZN40_INTERNAL_44ebc5c8_4_k_cu_3acf1c78_218474cuda3std3__419piecewise_constructE
	.align		8
        /*0040*/ 	.dword	_ZN40_INTERNAL_44ebc5c8_4_k_cu_3acf1c78_218474cuda3std3__48in_placeE
	.align		8
        /*0048*/ 	.dword	_ZN40_INTERNAL_44ebc5c8_4_k_cu_3acf1c78_218474cuda3std6ranges3__45__cpo4swapE
	.align		8
        /*0050*/ 	.dword	_ZN40_INTERNAL_44ebc5c8_4_k_cu_3acf1c78_218474cuda3std6ranges3__45__cpo9iter_moveE
	.align		8
        /*0058*/ 	.dword	_ZN40_INTERNAL_44ebc5c8_4_k_cu_3acf1c78_218474cute7productE
	.align		8
        /*0060*/ 	.dword	_ZN40_INTERNAL_44ebc5c8_4_k_cu_3acf1c78_218474cute1_E
	.align		8
        /*0068*/ 	.dword	$str$22
	.align		8
        /*0070*/ 	.dword	$str$23


//--------------------- .text._ZN7cutlass13device_kernelINS_4gemm6kernel13GemmUniversalIN4cute5tupleIJiiiiEEENS1_10collective13CollectiveMmaINS1_34MainloopSm90TmaGmmaWarpSpecializedILi2ENS5_IJNS4_1CILi1EEENSA_ILi8EEESB_EEENS1_35KernelTmaWarpSpecializedCooperativeEEENS5_IJNSA_ILi256EEENSA_ILi128EEENSA_ILi64EEEEEENS_10tfloat32_tENS5_IJlSB_lEEESK_SL_NS4_8TiledMMAINS4_8MMA_AtomIJNS4_4SM904GMMA30MMA_64x128x8_F32TF32TF32_SS_TNILNSP_7ScaleInE1ELSR_1EEEEEENS4_6LayoutINS5_IJNSA_ILi2EEESB_SB_EEENS5_IJSB_NSA_ILi0EEESX_EEEEENS5_IJNS4_10UnderscoreES10_S10_EEEEENS4_23SM90_TMA_LOAD_MULTICASTENS4_14ComposedLayoutINS4_7SwizzleILi3ELi4ELi3EEENS4_18smem_ptr_flag_bitsILi32EEENSU_INS5_IJSC_NSA_ILi32EEEEEENS5_IJS19_SB_EEEEEEEvNS4_8identityENS4_13SM90_TMA_LOADES1D_vS1E_EENS_8epilogue10collective6detail29Sm90TmaWarpSpecializedAdapterINS1I_15DefaultEpilogueISK_SL_SL_NS1H_6thread17LinearCombinationISK_Li1EffLNS1M_9ScaleType4KindE0ELNS_15FloatRoundStyleE2ESK_EENS1_15EpilogueDefaultEEEEEvvEEEEvNT_6ParamsE --------------------------
	.section	.text._ZN7cutlass13device_kernelINS_4gemm6kernel13GemmUniversalIN4cute5tupleIJiiiiEEENS1_10collective13CollectiveMmaINS1_34MainloopSm90TmaGmmaWarpSpecializedILi2ENS5_IJNS4_1CILi1EEENSA_ILi8EEESB_EEENS1_35KernelTmaWarpSpecializedCooperativeEEENS5_IJNSA_ILi256EEENSA_ILi128EEENSA_ILi64EEEEEENS_10tfloat32_tENS5_IJlSB_lEEESK_SL_NS4_8TiledMMAINS4_8MMA_AtomIJNS4_4SM904GMMA30MMA_64x128x8_F32TF32TF32_SS_TNILNSP_7ScaleInE1ELSR_1EEEEEENS4_6LayoutINS5_IJNSA_ILi2EEESB_SB_EEENS5_IJSB_NSA_ILi0EEESX_EEEEENS5_IJNS4_10UnderscoreES10_S10_EEEEENS4_23SM90_TMA_LOAD_MULTICASTENS4_14ComposedLayoutINS4_7SwizzleILi3ELi4ELi3EEENS4_18smem_ptr_flag_bitsILi32EEENSU_INS5_IJSC_NSA_ILi32EEEEEENS5_IJS19_SB_EEEEEEEvNS4_8identityENS4_13SM90_TMA_LOADES1D_vS1E_EENS_8epilogue10collective6detail29Sm90TmaWarpSpecializedAdapterINS1I_15DefaultEpilogueISK_SL_SL_NS1H_6thread17LinearCombinationISK_Li1EffLNS1M_9ScaleType4KindE0ELNS_15FloatRoundStyleE2ESK_EENS1_15EpilogueDefaultEEEEEvvEEEEvNT_6ParamsE,"ax",@progbits
	.align	128
.text._ZN7cutlass13device_kernelINS_4gemm6kernel13GemmUniversalIN4cute5tupleIJiiiiEEENS1_10collective13CollectiveMmaINS1_34MainloopSm90TmaGmmaWarpSpecializedILi2ENS5_IJNS4_1CILi1EEENSA_ILi8EEESB_EEENS1_35KernelTmaWarpSpecializedCooperativeEEENS5_IJNSA_ILi256EEENSA_ILi128EEENSA_ILi64EEEEEENS_10tfloat32_tENS5_IJlSB_lEEESK_SL_NS4_8TiledMMAINS4_8MMA_AtomIJNS4_4SM904GMMA30MMA_64x128x8_F32TF32TF32_SS_TNILNSP_7ScaleInE1ELSR_1EEEEEENS4_6LayoutINS5_IJNSA_ILi2EEESB_SB_EEENS5_IJSB_NSA_ILi0EEESX_EEEEENS5_IJNS4_10UnderscoreES10_S10_EEEEENS4_23SM90_TMA_LOAD_MULTICASTENS4_14ComposedLayoutINS4_7SwizzleILi3ELi4ELi3EEENS4_18smem_ptr_flag_bitsILi32EEENSU_INS5_IJSC_NSA_ILi32EEEEEENS5_IJS19_SB_EEEEEEEvNS4_8identityENS4_13SM90_TMA_LOADES1D_vS1E_EENS_8epilogue10collective6detail29Sm90TmaWarpSpecializedAdapterINS1I_15DefaultEpilogueISK_SL_SL_NS1H_6thread17LinearCombinationISK_Li1EffLNS1M_9ScaleType4KindE0ELNS_15FloatRoundStyleE2ESK_EENS1_15EpilogueDefaultEEEEEvvEEEEvNT_6ParamsE:
        .type           _ZN7cutlass13device_kernelINS_4gemm6kernel13GemmUniversalIN4cute5tupleIJiiiiEEENS1_10collective13CollectiveMmaINS1_34MainloopSm90TmaGmmaWarpSpecializedILi2ENS5_IJNS4_1CILi1EEENSA_ILi8EEESB_EEENS1_35KernelTmaWarpSpecializedCooperativeEEENS5_IJNSA_ILi256EEENSA_ILi128EEENSA_ILi64EEEEEENS_10tfloat32_tENS5_IJlSB_lEEESK_SL_NS4_8TiledMMAINS4_8MMA_AtomIJNS4_4SM904GMMA30MMA_64x128x8_F32TF32TF32_SS_TNILNSP_7ScaleInE1ELSR_1EEEEEENS4_6LayoutINS5_IJNSA_ILi2EEESB_SB_EEENS5_IJSB_NSA_ILi0EEESX_EEEEENS5_IJNS4_10UnderscoreES10_S10_EEEEENS4_23SM90_TMA_LOAD_MULTICASTENS4_14ComposedLayoutINS4_7SwizzleILi3ELi4ELi3EEENS4_18smem_ptr_flag_bitsILi32EEENSU_INS5_IJSC_NSA_ILi32EEEEEENS5_IJS19_SB_EEEEEEEvNS4_8identityENS4_13SM90_TMA_LOADES1D_vS1E_EENS_8epilogue10collective6detail29Sm90TmaWarpSpecializedAdapterINS1I_15DefaultEpilogueISK_SL_SL_NS1H_6thread17LinearCombinationISK_Li1EffLNS1M_9ScaleType4KindE0ELNS_15FloatRoundStyleE2ESK_EENS1_15EpilogueDefaultEEEEEvvEEEEvNT_6ParamsE,@function
        .size           _ZN7cutlass13device_kernelINS_4gemm6kernel13GemmUniversalIN4cute5tupleIJiiiiEEENS1_10collective13CollectiveMmaINS1_34MainloopSm90TmaGmmaWarpSpecializedILi2ENS5_IJNS4_1CILi1EEENSA_ILi8EEESB_EEENS1_35KernelTmaWarpSpecializedCooperativeEEENS5_IJNSA_ILi256EEENSA_ILi128EEENSA_ILi64EEEEEENS_10tfloat32_tENS5_IJlSB_lEEESK_SL_NS4_8TiledMMAINS4_8MMA_AtomIJNS4_4SM904GMMA30MMA_64x128x8_F32TF32TF32_SS_TNILNSP_7ScaleInE1ELSR_1EEEEEENS4_6LayoutINS5_IJNSA_ILi2EEESB_SB_EEENS5_IJSB_NSA_ILi0EEESX_EEEEENS5_IJNS4_10UnderscoreES10_S10_EEEEENS4_23SM90_TMA_LOAD_MULTICASTENS4_14ComposedLayoutINS4_7SwizzleILi3ELi4ELi3EEENS4_18smem_ptr_flag_bitsILi32EEENSU_INS5_IJSC_NSA_ILi32EEEEEENS5_IJS19_SB_EEEEEEEvNS4_8identityENS4_13SM90_TMA_LOADES1D_vS1E_EENS_8epilogue10collective6detail29Sm90TmaWarpSpecializedAdapterINS1I_15DefaultEpilogueISK_SL_SL_NS1H_6thread17LinearCombinationISK_Li1EffLNS1M_9ScaleType4KindE0ELNS_15FloatRoundStyleE2ESK_EENS1_15EpilogueDefaultEEEEEvvEEEEvNT_6ParamsE,(.L_x_319 - _ZN7cutlass13device_kernelINS_4gemm6kernel13GemmUniversalIN4cute5tupleIJiiiiEEENS1_10collective13CollectiveMmaINS1_34MainloopSm90TmaGmmaWarpSpecializedILi2ENS5_IJNS4_1CILi1EEENSA_ILi8EEESB_EEENS1_35KernelTmaWarpSpecializedCooperativeEEENS5_IJNSA_ILi256EEENSA_ILi128EEENSA_ILi64EEEEEENS_10tfloat32_tENS5_IJlSB_lEEESK_SL_NS4_8TiledMMAINS4_8MMA_AtomIJNS4_4SM904GMMA30MMA_64x128x8_F32TF32TF32_SS_TNILNSP_7ScaleInE1ELSR_1EEEEEENS4_6LayoutINS5_IJNSA_ILi2EEESB_SB_EEENS5_IJSB_NSA_ILi0EEESX_EEEEENS5_IJNS4_10UnderscoreES10_S10_EEEEENS4_23SM90_TMA_LOAD_MULTICASTENS4_14ComposedLayoutINS4_7SwizzleILi3ELi4ELi3EEENS4_18smem_ptr_flag_bitsILi32EEENSU_INS5_IJSC_NSA_ILi32EEEEEENS5_IJS19_SB_EEEEEEEvNS4_8identityENS4_13SM90_TMA_LOADES1D_vS1E_EENS_8epilogue10collective6detail29Sm90TmaWarpSpecializedAdapterINS1I_15DefaultEpilogueISK_SL_SL_NS1H_6thread17LinearCombinationISK_Li1EffLNS1M_9ScaleType4KindE0ELNS_15FloatRoundStyleE2ESK_EENS1_15EpilogueDefaultEEEEEvvEEEEvNT_6ParamsE)
        .other          _ZN7cutlass13device_kernelINS_4gemm6kernel13GemmUniversalIN4cute5tupleIJiiiiEEENS1_10collective13CollectiveMmaINS1_34MainloopSm90TmaGmmaWarpSpecializedILi2ENS5_IJNS4_1CILi1EEENSA_ILi8EEESB_EEENS1_35KernelTmaWarpSpecializedCooperativeEEENS5_IJNSA_ILi256EEENSA_ILi128EEENSA_ILi64EEEEEENS_10tfloat32_tENS5_IJlSB_lEEESK_SL_NS4_8TiledMMAINS4_8MMA_AtomIJNS4_4SM904GMMA30MMA_64x128x8_F32TF32TF32_SS_TNILNSP_7ScaleInE1ELSR_1EEEEEENS4_6LayoutINS5_IJNSA_ILi2EEESB_SB_EEENS5_IJSB_NSA_ILi0EEESX_EEEEENS5_IJNS4_10UnderscoreES10_S10_EEEEENS4_23SM90_TMA_LOAD_MULTICASTENS4_14ComposedLayoutINS4_7SwizzleILi3ELi4ELi3EEENS4_18smem_ptr_flag_bitsILi32EEENSU_INS5_IJSC_NSA_ILi32EEEEEENS5_IJS19_SB_EEEEEEEvNS4_8identityENS4_13SM90_TMA_LOADES1D_vS1E_EENS_8epilogue10collective6detail29Sm90TmaWarpSpecializedAdapterINS1I_15DefaultEpilogueISK_SL_SL_NS1H_6thread17LinearCombinationISK_Li1EffLNS1M_9ScaleType4KindE0ELNS_15FloatRoundStyleE2ESK_EENS1_15EpilogueDefaultEEEEEvvEEEEvNT_6ParamsE,@"STO_CUDA_ENTRY STV_DEFAULT"
_ZN7cutlass13device_kernelINS_4gemm6kernel13GemmUniversalIN4cute5tupleIJiiiiEEENS1_10collective13CollectiveMmaINS1_34MainloopSm90TmaGmmaWarpSpecializedILi2ENS5_IJNS4_1CILi1EEENSA_ILi8EEESB_EEENS1_35KernelTmaWarpSpecializedCooperativeEEENS5_IJNSA_ILi256EEENSA_ILi128EEENSA_ILi64EEEEEENS_10tfloat32_tENS5_IJlSB_lEEESK_SL_NS4_8TiledMMAINS4_8MMA_AtomIJNS4_4SM904GMMA30MMA_64x128x8_F32TF32TF32_SS_TNILNSP_7ScaleInE1ELSR_1EEEEEENS4_6LayoutINS5_IJNSA_ILi2EEESB_SB_EEENS5_IJSB_NSA_ILi0EEESX_EEEEENS5_IJNS4_10UnderscoreES10_S10_EEEEENS4_23SM90_TMA_LOAD_MULTICASTENS4_14ComposedLayoutINS4_7SwizzleILi3ELi4ELi3EEENS4_18smem_ptr_flag_bitsILi32EEENSU_INS5_IJSC_NSA_ILi32EEEEEENS5_IJS19_SB_EEEEEEEvNS4_8identityENS4_13SM90_TMA_LOADES1D_vS1E_EENS_8epilogue10collective6detail29Sm90TmaWarpSpecializedAdapterINS1I_15DefaultEpilogueISK_SL_SL_NS1H_6thread17LinearCombinationISK_Li1EffLNS1M_9ScaleType4KindE0ELNS_15FloatRoundStyleE2ESK_EENS1_15EpilogueDefaultEEEEEvvEEEEvNT_6ParamsE:
[----:B------:R-:W0:Y:S01]  /*0000*/  LDC R1, c[0x0][0x28] ;  /* 0x00000a00ff017b82 */ /* 0x000e220000000800 */
[----:B------:R-:W1:Y:S01]  /*0010*/  S2R R18, SR_TID.X ;  /* 0x0000000000127919 */ /* 0x000e620000002100 */
[----:B------:R-:W-:Y:S01]  /*0020*/  ELECT P0, URZ, PT ;  /* 0x00000000003f782f */ /* 0x000fe20003800000 */
[----:B------:R-:W-:Y:S01]  /*0030*/  BSSY B0, `(.L_x_0) ;  /* 0x000000f000007945 */ /* 0x000fe20003800000 */
[--C-:B-1----:R-:W-:Y:S02]  /*0040*/  SHF.R.U32.HI R0, RZ, 0x5, R18.reuse ;  /* 0x00000005ff007819 */ /* 0x102fe40000011612 */
[----:B------:R-:W-:-:S03]  /*0050*/  SHF.R.U32.HI R3, RZ, 0x7, R18 ;  /* 0x00000007ff037819 */ /* 0x000fc60000011612 */
[----:B------:R-:W1:Y:S04]  /*0060*/  SHFL.IDX PT, R2, R0, RZ, 0x1f ;  /* 0x00001fff00027589 */ /* 0x000e6800000e0000 */
[----:B------:R2:W3:Y:S01]  /*0070*/  SHFL.IDX PT, R5, R3, RZ, 0x1f ;  /* 0x00001fff03057589 */ /* 0x0004e200000e0000 */
[----:B-1----:R-:W-:-:S13]  /*0080*/  ISETP.NE.OR P0, PT, R2, RZ, !P0 ;  /* 0x000000ff0200720c */ /* 0x002fda0004705670 */
[----:B0-23--:R-:W-:Y:S05]  /*0090*/  @P0 BRA `(.L_x_1) ;  /* 0x0000000000200947 */ /* 0x00dfea0003800000 */
[----:B------:R-:W-:Y:S02]  /*00a0*/  ULDC.64 UR4, c[0x0][0x198] ;  /* 0x0000660000047ab9 */ /* 0x000fe40000000a00 */
[----:B------:R-:W-:Y:S02]  /*00b0*/  UIADD3 UR6, UP0, UR4, 0xf0, URZ ;  /* 0x000000f004067890 */ /* 0x000fe4000ff1e03f */
[----:B------:R-:W-:Y:S02]  /*00c0*/  UIADD3 UR4, UP1, UR4, 0x1f0, URZ ;  /* 0x000001f004047890 */ /* 0x000fe4000ff3e03f */
[----:B------:R-:W-:Y:S02]  /*00d0*/  UIADD3.X UR7, URZ, UR5, URZ, UP0, !UPT ;  /* 0x000000053f077290 */ /* 0x000fe400087fe43f */
[----:B------:R-:W-:-:S07]  /*00e0*/  UIADD3.X UR5, URZ, UR5, URZ, UP1, !UPT ;  /* 0x000000053f057290 */ /* 0x000fce0008ffe43f */
[----:B------:R0:W-:Y:S02]  /*00f0*/  UTMACCTL.PF [UR6] ;  /* 0x00000000060079b9 */ /* 0x0001e40008040000 */
[----:B------:R0:W-:Y:S02]  /*0100*/  UTMACCTL.PF [UR4] ;  /* 0x00000000040079b9 */ /* 0x0001e40008040000 */
[----:B0-----:R-:W-:Y:S01]  /*0110*/  NOP ;  /* 0x0000000000007918 */ /* 0x001fe20000000000 */
.L_x_1:
[----:B------:R-:W-:Y:S05]  /*0120*/  BSYNC B0 ;  /* 0x0000000000007941 */ /* 0x000fea0003800000 */
.L_x_0:
[----:B------:R-:W0:Y:S02]  /*0130*/  SHFL.IDX PT, R3, R0, RZ, 0x1f ;  /* 0x00001fff00037589 */ /* 0x000e2400000e0000 */
[----:B0-----:R-:W-:-:S13]  /*0140*/  ISETP.NE.AND P0, PT, R3, RZ, PT ;  /* 0x000000ff0300720c */ /* 0x001fda0003f05270 */
[----:B------:R-:W-:Y:S05]  /*0150*/  @P0 BRA `(.L_x_2) ;  /* 0x0000000000480947 */ /* 0x000fea0003800000 */
[----:B------:R-:W0:Y:S01]  /*0160*/  S2UR UR8, SR_CgaCtaId ;  /* 0x00000000000879c3 */ /* 0x000e220000008800 */
[----:B------:R-:W-:Y:S01]  /*0170*/  UMOV UR4, 0x400 ;  /* 0x0000040000047882 */ /* 0x000fe20000000000 */
[----:B------:R-:W-:Y:S01]  /*0180*/  UMOV UR5, 0x1 ;  /* 0x0000000100057882 */ /* 0x000fe20000000000 */
[----:B------:R-:W-:Y:S01]  /*0190*/  UMOV UR6, 0x10 ;  /* 0x0000001000067882 */ /* 0x000fe20000000000 */
[----:B------:R-:W-:Y:S01]  /*01a0*/  ELECT P0, URZ, PT ;  /* 0x00000000003f782f */ /* 0x000fe20003800000 */
[----:B------:R-:W-:-:S04]  /*01b0*/  UIADD3 UR6, -UR6, 0x100000, URZ ;  /* 0x0010000006067890 */ /* 0x000fc8000fffe13f */
[----:B------:R-:W-:Y:S02]  /*01c0*/  USHF.L.U32 UR7, UR6, 0xb, URZ ;  /* 0x0000000b06077899 */ /* 0x000fe4000800063f */
[----:B------:R-:W-:Y:S02]  /*01d0*/  USHF.L.U32 UR6, UR6, 0x1, URZ ;  /* 0x0000000106067899 */ /* 0x000fe4000800063f */
[----:B0-----:R-:W-:Y:S02]  /*01e0*/  ULEA UR8, UR8, UR4, 0x18 ;  /* 0x0000000408087291 */ /* 0x001fe4000f8ec03f */
[----:B------:R-:W-:-:S04]  /*01f0*/  UIADD3 UR4, -UR5, 0x100000, URZ ;  /* 0x0010000005047890 */ /* 0x000fc8000fffe13f */
[----:B------:R-:W-:Y:S02]  /*0200*/  USHF.L.U32 UR5, UR4, 0xb, URZ ;  /* 0x0000000b04057899 */ /* 0x000fe4000800063f */
[----:B------:R-:W-:Y:S01]  /*0210*/  USHF.L.U32 UR4, UR4, 0x1, URZ ;  /* 0x0000000104047899 */ /* 0x000fe2000800063f */
[----:B------:R-:W0:Y:S11]  /*0220*/  FENCE.VIEW.ASYNC.S ;  /* 0x00000000000073c6 */ /* 0x000e360000000000 */
[----:B0-----:R0:W1:Y:S01]  /*0230*/  SYNCS.EXCH.64 URZ, [UR8], UR4 ;  /* 0x00000004083f75b2 */ /* 0x0010620008000100 */
[----:B------:R0:W2:Y:S01]  /*0240*/  SYNCS.EXCH.64 URZ, [UR8+0x10], UR6 ;  /* 0x00001006083f75b2 */ /* 0x0000a20008000100 */
[----:B------:R0:W3:Y:S01]  /*0250*/  SYNCS.EXCH.64 URZ, [UR8+0x8], UR4 ;  /* 0x00000804083f75b2 */ /* 0x0000e20008000100 */
[----:B------:R0:W4:Y:S01]  /*0260*/  SYNCS.EXCH.64 URZ, [UR8+0x18], UR6 ;  /* 0x00001806083f75b2 */ /* 0x0001220008000100 */
[----:B------:R-:W-:Y:S01]  /*0270*/  NOP ;  /* 0x0000000000007918 */ /* 0x000fe20000000000 */
.L_x_2:
[----:B------:R-:W-:Y:S01]  /*0280*/  SHF.R.S32.HI R7, RZ, 0x1f, R18 ;  /* 0x0000001fff077819 */ /* 0x000fe20000011412 */
[----:B------:R-:W5:Y:S01]  /*0290*/  SHFL.IDX PT, R0, R0, RZ, 0x1f ;  /* 0x00001fff00007589 */ /* 0x000f6200000e0000 */
[----:B0-----:R-:W0:Y:S01]  /*02a0*/  S2UR UR8, SR_CTAID.X ;  /* 0x00000000000879c3 */ /* 0x001e220000002500 */
[----:B------:R-:W-:Y:S02]  /*02b0*/  ELECT P0, URZ, PT ;  /* 0x00000000003f782f */ /* 0x000fe40003800000 */
[----:B------:R-:W-:Y:S01]  /*02c0*/  LEA.HI R7, R7, R18, RZ, 0x7 ;  /* 0x0000001207077211 */ /* 0x000fe200078f38ff */
[----:B------:R-:W1:Y:S01]  /*02d0*/  S2R R4, SR_CTAID.Y ;  /* 0x0000000000047919 */ /* 0x000e620000002600 */
[----:B------:R-:W-:Y:S01]  /*02e0*/  ULDC UR4, c[0x0][0x154] ;  /* 0x0000550000047ab9 */ /* 0x000fe20000000800 */
[----:B------:R-:W-:Y:S01]  /*02f0*/  NOP ;  /* 0x0000000000007918 */ /* 0x000fe20000000000 */
[----:B------:R-:W-:Y:S01]  /*0300*/  LOP3.LUT R7, R7, 0xffffff80, RZ, 0xc0, !PT ;  /* 0xffffff8007077812 */ /* 0x000fe200078ec0ff */
[----:B------:R-:W-:Y:S01]  /*0310*/  NOP ;  /* 0x0000000000007918 */ /* 0x000fe20000000000 */
[----:B------:R-:W2:Y:S03]  /*0320*/  LDC R12, c[0x0][0x140] ;  /* 0x00005000ff0c7b82 */ /* 0x000ea60000000800 */
[----:B------:R-:W-:-:S05]  /*0330*/  IMAD.IADD R7, R18, 0x1, -R7 ;  /* 0x0000000112077824 */ /* 0x000fca00078e0a07 */
[----:B------:R-:W-:Y:S02]  /*0340*/  SHF.R.S32.HI R6, RZ, 0x1f, R7 ;  /* 0x0000001fff067819 */ /* 0x000fe40000011407 */
[----:B------:R-:W-:Y:S02]  /*0350*/  LOP3.LUT P2, RZ, R7, 0x7, RZ, 0xc0, !PT ;  /* 0x0000000707ff7812 */ /* 0x000fe4000784c0ff */
[----:B------:R-:W-:Y:S02]  /*0360*/  LEA.HI R6, R6, R7, RZ, 0x3 ;  /* 0x0000000706067211 */ /* 0x000fe400078f18ff */
[----:B-----5:R-:W-:Y:S02]  /*0370*/  ISETP.NE.OR P0, PT, R0, RZ, !P0 ;  /* 0x000000ff0000720c */ /* 0x020fe40004705670 */
[--C-:B------:R-:W-:Y:S02]  /*0380*/  SHF.R.S32.HI R0, RZ, 0x3, R6.reuse ;  /* 0x00000003ff007819 */ /* 0x100fe40000011406 */
[----:B------:R-:W-:-:S02]  /*0390*/  SHF.R.S32.HI R9, RZ, 0x1f, R6 ;  /* 0x0000001fff097819 */ /* 0x000fc40000011406 */
[----:B------:R-:W-:Y:S02]  /*03a0*/  SHF.R.S32.HI R6, RZ, 0x1f, R3 ;  /* 0x0000001fff067819 */ /* 0x000fe40000011403 */
[----:B------:R-:W-:Y:S02]  /*03b0*/  LEA.HI R9, R9, R0, RZ, 0x2 ;  /* 0x0000000009097211 */ /* 0x000fe400078f10ff */
[----:B------:R-:W-:Y:S02]  /*03c0*/  LEA.HI R6, R6, R3, RZ, 0x2 ;  /* 0x0000000306067211 */ /* 0x000fe400078f10ff */
[----:B-1----:R-:W-:Y:S01]  /*03d0*/  I2FP.F32.U32 R8, R4 ;  /* 0x0000000400087245 */ /* 0x002fe20000201000 */
[----:B------:R-:W-:Y:S01]  /*03e0*/  VOTEU.ALL UP0, P0 ;  /* 0x00000000003f7886 */ /* 0x000fe20000000000 */
[----:B------:R-:W-:Y:S01]  /*03f0*/  LOP3.LUT R6, R6, 0x3ffffffc, RZ, 0xc0, !PT ;  /* 0x3ffffffc06067812 */ /* 0x000fe200078ec0ff */
[----:B------:R-:W-:Y:S01]  /*0400*/  VOTEU.ALL UP1, P0 ;  /* 0x00000000003f7886 */ /* 0x000fe20000020000 */
[----:B------:R-:W-:Y:S01]  /*0410*/  LOP3.LUT R9, R9, 0xfffffffc, RZ, 0xc0, !PT ;  /* 0xfffffffc09097812 */ /* 0x000fe200078ec0ff */
[----:B------:R-:W-:Y:S01]  /*0420*/  FMUL R10, R8, UR4 ;  /* 0x00000004080a7c20 */ /* 0x000fe20008400000 */
[----:B------:R-:W1:Y:S01]  /*0430*/  @!UP0 S2UR UR7, SR_CgaCtaId ;  /* 0x00000000000789c3 */ /* 0x000e620000008800 */
[----:B------:R-:W-:Y:S01]  /*0440*/  IMAD.IADD R11, R3, 0x1, -R6 ;  /* 0x00000001030b7824 */ /* 0x000fe200078e0a06 */
[----:B0-----:R-:W-:Y:S01]  /*0450*/  I2FP.F32.U32 R6, UR8 ;  /* 0x0000000800067c45 */ /* 0x001fe20008201000 */
[----:B------:R-:W-:Y:S01]  /*0460*/  IMAD.IADD R0, R0, 0x1, -R9 ;  /* 0x0000000100007824 */ /* 0x000fe200078e0a09 */
[----:B------:R-:W-:Y:S01]  /*0470*/  ULDC UR4, c[0x0][0x150] ;  /* 0x0000540000047ab9 */ /* 0x000fe20000000800 */
[----:B------:R-:W0:Y:S01]  /*0480*/  F2I.U32.TRUNC.NTZ R10, R10 ;  /* 0x0000000a000a7305 */ /* 0x000e22000020f000 */
[----:B------:R-:W-:Y:S01]  /*0490*/  SHF.R.S32.HI R3, RZ, 0x1f, R2 ;  /* 0x0000001fff037819 */ /* 0x000fe20000011402 */
[----:B------:R-:W-:Y:S01]  /*04a0*/  FMUL R6, R6, UR4 ;  /* 0x0000000406067c20 */ /* 0x000fe20008400000 */
[----:B------:R-:W5:Y:S01]  /*04b0*/  LDC R9, c[0x0][0x148] ;  /* 0x00005200ff097b82 */ /* 0x000f620000000800 */
[----:B------:R-:W-:Y:S01]  /*04c0*/  IMAD R11, R11, 0x4, R0 ;  /* 0x000000040b0b7824 */ /* 0x000fe200078e0200 */
[----:B------:R-:W-:Y:S01]  /*04d0*/  LEA.HI R3, R3, R2, RZ, 0x2 ;  /* 0x0000000203037211 */ /* 0x000fe200078f10ff */
[----:B------:R-:W-:Y:S01]  /*04e0*/  UMOV UR4, 0x20 ;  /* 0x0000002000047882 */ /* 0x000fe20000000000 */
[----:B------:R-:W-:Y:S01]  /*04f0*/  @!UP0 UMOV UR6, 0x400 ;  /* 0x0000040000068882 */ /* 0x000fe20000000000 */
[----:B------:R-:W3:Y:S01]  /*0500*/  F2I.U32.TRUNC.NTZ R6, R6 ;  /* 0x0000000600067305 */ /* 0x000ee2000020f000 */
[----:B------:R-:W-:Y:S01]  /*0510*/  LOP3.LUT R3, R3, 0xfffffffc, RZ, 0xc0, !PT ;  /* 0xfffffffc03037812 */ /* 0x000fe200078ec0ff */
[----:B------:R-:W-:Y:S01]  /*0520*/  IMAD.SHL.U32 R22, R11, 0x4, RZ ;  /* 0x000000040b167824 */ /* 0x000fe200078e00ff */
[----:B------:R-:W4:Y:S01]  /*0530*/  LDC R8, c[0x0][0x144] ;  /* 0x00005100ff087b82 */ /* 0x000f220000000800 */
[----:B------:R-:W-:-:S04]  /*0540*/  @!UP0 UIADD3 UR4, -UR4, 0x100000, URZ ;  /* 0x0010000004048890 */ /* 0x000fc8000fffe13f */
[----:B------:R-:W-:Y:S02]  /*0550*/  @!UP0 USHF.L.U32 UR5, UR4, 0xb, URZ ;  /* 0x0000000b04058899 */ /* 0x000fe4000800063f */
[----:B------:R-:W-:Y:S01]  /*0560*/  @!UP0 USHF.L.U32 UR4, UR4, 0x1, URZ ;  /* 0x0000000104048899 */ /* 0x000fe2000800063f */
[----:B--2---:R-:W-:Y:S01]  /*0570*/  ISETP.EQ.U32.AND P3, PT, R12, 0x1, PT ;  /* 0x000000010c00780c */ /* 0x004fe20003f62070 */
[----:B------:R-:W-:Y:S01]  /*0580*/  IMAD.IADD R0, R2, 0x1, -R3 ;  /* 0x0000000102007824 */ /* 0x000fe200078e0a03 */
[----:B------:R-:W-:Y:S01]  /*0590*/  LOP3.LUT R22, R11, 0xc, R22, 0x78, !PT ;  /* 0x0000000c0b167812 */ /* 0x000fe200078e7816 */
[----:B0-----:R-:W-:Y:S01]  /*05a0*/  IMAD.MOV R14, RZ, RZ, -R10 ;  /* 0x000000ffff0e7224 */ /* 0x001fe200078e0a0a */
[----:B-1----:R-:W-:Y:S02]  /*05b0*/  @!UP0 ULEA UR6, UR7, UR6, 0x18 ;  /* 0x0000000607068291 */ /* 0x002fe4000f8ec03f */
[----:B------:R-:W-:Y:S01]  /*05c0*/  ISETP.NE.AND P1, PT, R0, 0x3, PT ;  /* 0x000000030000780c */ /* 0x000fe20003f25270 */
[----:B------:R-:W-:Y:S01]  /*05d0*/  VOTEU.ALL UP0, P0 ;  /* 0x00000000003f7886 */ /* 0x000fe20000000000 */
[----:B------:R-:W-:Y:S01]  /*05e0*/  ISETP.LT.U32.AND P0, PT, R22, 0x8, !P2 ;  /* 0x000000081600780c */ /* 0x000fe20005701070 */
[----:B---3--:R-:W-:Y:S01]  /*05f0*/  IMAD.MOV R3, RZ, RZ, -R6 ;  /* 0x000000ffff037224 */ /* 0x008fe200078e0a06 */
[----:B------:R-:W-:-:S02]  /*0600*/  ISETP.EQ.OR P1, PT, R0, RZ, !P1 ;  /* 0x000000ff0000720c */ /* 0x000fc40004f22670 */
[----:B------:R-:W-:Y:S01]  /*0610*/  ISETP.NE.AND P2, PT, R5, RZ, PT ;  /* 0x000000ff0500720c */ /* 0x000fe20003f45270 */
[----:B-----5:R-:W-:Y:S01]  /*0620*/  IMAD R7, R9, R14, R4 ;  /* 0x0000000e09077224 */ /* 0x020fe200078e0204 */
[----:B------:R-:W-:Y:S01]  /*0630*/  ISETP.EQ.AND P1, PT, R5, RZ, P1 ;  /* 0x000000ff0500720c */ /* 0x000fe20000f22270 */
[----:B------:R-:W0:Y:S02]  /*0640*/  FENCE.VIEW.ASYNC.S ;  /* 0x00000000000073c6 */ /* 0x000e240000000000 */
[----:B0-----:R0:W1:Y:S01]  /*0650*/  @!UP0 SYNCS.EXCH.64 URZ, [UR6+0x30], UR4 ;  /* 0x00003004063f85b2 */ /* 0x0010620008000100 */
[----:B------:R-:W-:Y:S02]  /*0660*/  ISETP.NE.AND P4, PT, R7, R22, PT ;  /* 0x000000160700720c */ /* 0x000fe40003f85270 */
[----:B------:R-:W-:Y:S01]  /*0670*/  SEL R19, RZ, 0x1, !P1 ;  /* 0x00000001ff137807 */ /* 0x000fe20004800000 */
[----:B----4-:R-:W-:Y:S02]  /*0680*/  IMAD R3, R8, R3, UR8 ;  /* 0x0000000808037e24 */ /* 0x010fe4000f8e0203 */
[----:B------:R-:W-:-:S03]  /*0690*/  VIADD R8, R5, 0xffffffff ;  /* 0xffffffff05087836 */ /* 0x000fc60000000000 */
[----:B------:R-:W-:Y:S02]  /*06a0*/  ISETP.EQ.OR P4, PT, R3, RZ, !P4 ;  /* 0x000000ff0300720c */ /* 0x000fe40006782670 */
[----:B------:R-:W-:Y:S02]  /*06b0*/  ISETP.GE.U32.AND P5, PT, R8, 0x2, PT ;  /* 0x000000020800780c */ /* 0x000fe40003fa6070 */
[----:B------:R-:W-:Y:S02]  /*06c0*/  PLOP3.LUT P0, PT, P0, P4, PT, 0x80, 0x0 ;  /* 0x000000000000781c */ /* 0x000fe40000709070 */
[----:B------:R-:W-:Y:S01]  /*06d0*/  SEL R19, R19, 0x2, P5 ;  /* 0x0000000213137807 */ /* 0x000fe20002800000 */
[----:B------:R0:W2:Y:S01]  /*06e0*/  @!UP1 SYNCS.EXCH.64 URZ, [UR6+0x38], UR4 ;  /* 0x00003804063f95b2 */ /* 0x0000a20008000100 */
[----:B------:R-:W-:Y:S01]  /*06f0*/  P2R R156, PR, RZ, 0x1 ;  /* 0x00000001ff9c7803 */ /* 0x000fe20000000000 */
[----:B------:R-:W-:Y:S01]  /*0700*/  NOP ;  /* 0x0000000000007918 */ /* 0x000fe20000000000 */
[----:B------:R-:W-:Y:S07]  /*0710*/  @!P3 BRA `(.L_x_3) ;  /* 0x000000000008b947 */ /* 0x000fee0003800000 */
[----:B-12---:R-:W-:Y:S01]  /*0720*/  UCGABAR_ARV ;  /* 0x00000000000079c7 */ /* 0x006fe20008000000 */
[----:B------:R-:W-:Y:S05]  /*0730*/  BRA `(.L_x_4) ;  /* 0x0000000000047947 */ /* 0x000fea0003800000 */
.L_x_3:
[----:B-12---:R-:W-:Y:S01]  /*0740*/  NOP ;  /* 0x0000000000007918 */ /* 0x006fe20000000000 */
.L_x_4:
[----:B------:R-:W1:Y:S01]  /*0750*/  LDC R2, c[0x0][0x65c] ;  /* 0x00019700ff027b82 */ /* 0x000e620000000800 */
[----:B------:R-:W-:Y:S02]  /*0760*/  IMAD.U32 R6, RZ, RZ, UR8 ;  /* 0x00000008ff067e24 */ /* 0x000fe4000f8e00ff */
[----:B------:R-:W-:Y:S01]  /*0770*/  IMAD.MOV.U32 R7, RZ, RZ, RZ ;  /* 0x000000ffff077224 */ /* 0x000fe200078e00ff */
[----:B-1----:R-:W-:-:S04]  /*0780*/  ISETP.NE.AND P1, PT, R2, 0x1, PT ;  /* 0x000000010200780c */ /* 0x002fc80003f25270 */
[----:B------:R-:W-:-:S09]  /*0790*/  P2R R5, PR, RZ, 0x2 ;  /* 0x00000002ff057803 */ /* 0x000fd20000000000 */
[----:B------:R-:W1:Y:S01]  /*07a0*/  @P1 LDC R17, c[0x0][0x10] ;  /* 0x00000400ff111b82 */ /* 0x000e620000000800 */
[----:B------:R-:W-:Y:S02]  /*07b0*/  @P1 IMAD.MOV.U32 R5, RZ, RZ, RZ ;  /* 0x000000ffff051224 */ /* 0x000fe400078e00ff */
[----:B------:R-:W-:-:S05]  /*07c0*/  @P1 IMAD.MOV.U32 R13, RZ, RZ, RZ ;  /* 0x000000ffff0d1224 */ /* 0x000fca00078e00ff */
[----:B------:R-:W2:Y:S01]  /*07d0*/  @!P1 LDC R11, c[0x0][0xc] ;  /* 0x00000300ff0b9b82 */ /* 0x000ea20000000800 */
[----:B-1----:R-:W-:-:S04]  /*07e0*/  @P1 IMAD.WIDE.U32 R16, R17, UR8, R4 ;  /* 0x0000000811101c25 */ /* 0x002fc8000f8e0004 */
[----:B------:R-:W-:Y:S02]  /*07f0*/  @P1 IMAD.IADD R17, R17, 0x1, R13 ;  /* 0x0000000111111824 */ /* 0x000fe400078e020d */
[----:B--2---:R-:W-:-:S04]  /*0800*/  @!P1 IMAD.WIDE.U32 R6, R4, R11, R6 ;  /* 0x0000000b04069225 */ /* 0x004fc800078e0006 */
[----:B------:R-:W-:Y:S02]  /*0810*/  @!P1 IMAD.MOV.U32 R16, RZ, RZ, R6 ;  /* 0x000000ffff109224 */ /* 0x000fe400078e0006 */
[----:B------:R-:W-:Y:S01]  /*0820*/  @!P1 IMAD.MOV.U32 R17, RZ, RZ, R7 ;  /* 0x000000ffff119224 */ /* 0x000fe200078e0007 */
[----:B------:R-:W-:Y:S06]  /*0830*/  @!P3 BRA `(.L_x_5) ;  /* 0x00000000000cb947 */ /* 0x000fec0003800000 */
[----:B------:R-:W-:Y:S01]  /*0840*/  UCGABAR_WAIT ;  /* 0x0000000000007dc7 */ /* 0x000fe20008000000 */
[----:B------:R-:W-:Y:S01]  /*0850*/  CCTL.IVALL ;  /* 0x00000000ff00798f */ /* 0x000fe20002000000 */
[----:B------:R-:W-:Y:S05]  /*0860*/  BRA `(.L_x_6) ;  /* 0x0000000000047947 */ /* 0x000fea0003800000 */
.L_x_5:
[----:B------:R-:W-:Y:S06]  /*0870*/  BAR.SYNC.DEFER_BLOCKING 0x0 ;  /* 0x0000000000007b1d */ /* 0x000fec0000010000 */
.L_x_6:
[----:B------:R-:W-:Y:S05]  /*0880*/  @!P2 BRA `(.L_x_7) ;  /* 0x000000a80014a947 */ /* 0x000fea0003800000 */
[----:B------:R-:W-:-:S13]  /*0890*/  ISETP.GT.U32.AND P0, PT, R8, 0x1, PT ;  /* 0x000000010800780c */ /* 0x000fda0003f04070 */
[----:B0-----:R-:W-:Y:S05]  /*08a0*/  @P0 EXIT ;  /* 0x000000000000094d */ /* 0x001fea0003800000 */
[----:B------:R-:W-:Y:S01]  /*08b0*/  ULDC.64 UR4, c[0x0][0x650] ;  /* 0x0001940000047ab9 */ /* 0x000fe20000000a00 */
[----:B------:R-:W-:Y:S01]  /*08c0*/  PRMT R0, RZ, 0x7610, R0 ;  /* 0x00007610ff007816 */ /* 0x000fe20000000000 */
[----:B------:R-:W-:Y:S01]  /*08d0*/  IMAD.MOV.U32 R152, RZ, RZ, -0x1 ;  /* 0xffffffffff987424 */ /* 0x000fe200078e00ff */
[----:B------:R-:W-:Y:S01]  /*08e0*/  ISETP.GE.U32.AND P0, PT, R16, UR4, PT ;  /* 0x0000000410007c0c */ /* 0x000fe2000bf06070 */
[----:B------:R-:W-:Y:S02]  /*08f0*/  IMAD.MOV.U32 R153, RZ, RZ, -0x1 ;  /* 0xffffffffff997424 */ /* 0x000fe400078e00ff */
[----:B------:R-:W-:Y:S01]  /*0900*/  IMAD.MOV.U32 R23, RZ, RZ, -0x1 ;  /* 0xffffffffff177424 */ /* 0x000fe200078e00ff */
[----:B------:R-:W-:-:S13]  /*0910*/  ISETP.GE.U32.AND.EX P0, PT, R17, UR5, PT, P0 ;  /* 0x0000000511007c0c */ /* 0x000fda000bf06100 */
[----:B------:R-:W-:Y:S05]  /*0920*/  @P0 BRA `(.L_x_8) ;  /* 0x00000004002c0947 */ /* 0x000fea0003800000 */
[----:B------:R-:W0:Y:S01]  /*0930*/  LDC.64 R20, c[0x0][0x628] ;  /* 0x00018a00ff147b82 */ /* 0x000e220000000a00 */
[----:B------:R-:W-:Y:S02]  /*0940*/  IMAD.MOV.U32 R6, RZ, RZ, R16 ;  /* 0x000000ffff067224 */ /* 0x000fe400078e0010 */
[----:B------:R-:W-:-:S05]  /*0950*/  IMAD.MOV.U32 R7, RZ, RZ, R17 ;  /* 0x000000ffff077224 */ /* 0x000fca00078e0011 */
[----:B------:R-:W1:Y:S08]  /*0960*/  LDC R0, c[0x0][0x630] ;  /* 0x00018c00ff007b82 */ /* 0x000e700000000800 */
[----:B------:R-:W2:Y:S01]  /*0970*/  LDC.64 R24, c[0x0][0x620] ;  /* 0x00018800ff187b82 */ /* 0x000ea20000000a00 */
[----:B0-----:R-:W-:-:S04]  /*0980*/  ISETP.NE.U32.AND P0, PT, R20, RZ, PT ;  /* 0x000000ff1400720c */ /* 0x001fc80003f05070 */
[----:B------:R-:W-:-:S13]  /*0990*/  ISETP.NE.AND.EX P0, PT, R21, RZ, PT, P0 ;  /* 0x000000ff1500720c */ /* 0x000fda0003f05300 */
[----:B-12---:R-:W-:Y:S05]  /*09a0*/  @!P0 BRA `(.L_x_9) ;  /* 0x0000000000288947 */ /* 0x006fea0003800000 */
[----:B------:R-:W0:Y:S02]  /*09b0*/  LDC R13, c[0x0][0x634] ;  /* 0x00018d00ff0d7b82 */ /* 0x000e240000000800 */
[----:B0-----:R-:W-:-:S05]  /*09c0*/  IADD3 R13, P0, R16, R13, RZ ;  /* 0x0000000d100d7210 */ /* 0x001fca0007f1e0ff */
[----:B------:R-:W-:-:S04]  /*09d0*/  IMAD.X R15, RZ, RZ, R17, P0 ;  /* 0x000000ffff0f7224 */ /* 0x000fc800000e0611 */
[----:B------:R-:W-:-:S04]  /*09e0*/  IMAD.WIDE.U32 R6, R15, R20, RZ ;  /* 0x000000140f067225 */ /* 0x000fc800078e00ff */
[----:B------:R-:W-:-:S04]  /*09f0*/  IMAD.WIDE.U32 R10, P0, R13, R21, R6 ;  /* 0x000000150d0a7225 */ /* 0x000fc80007800006 */
[----:B------:R-:W-:-:S04]  /*0a00*/  IMAD.WIDE.U32 R6, R13, R20, RZ ;  /* 0x000000140d067225 */ /* 0x000fc800078e00ff */
[----:B------:R-:W-:Y:S01]  /*0a10*/  IMAD.X R13, RZ, RZ, RZ, P0 ;  /* 0x000000ffff0d7224 */ /* 0x000fe200000e06ff */
[----:B------:R-:W-:Y:S01]  /*0a20*/  IADD3 RZ, P0, R7, R10, RZ ;  /* 0x0000000a07ff7210 */ /* 0x000fe20007f1e0ff */
[----:B------:R-:W-:-:S04]  /*0a30*/  IMAD.MOV.U32 R12, RZ, RZ, R11 ;  /* 0x000000ffff0c7224 */ /* 0x000fc800078e000b */
[----:B------:R-:W-:-:S08]  /*0a40*/  IMAD.WIDE.U32.X R6, R15, R21, R12, P0 ;  /* 0x000000150f067225 */ /* 0x000fd000000e040c */
.L_x_9:
[----:B------:R-:W0:Y:S01]  /*0a50*/  LDC.64 R20, c[0x0][0x640] ;  /* 0x00019000ff147b82 */ /* 0x000e220000000a00 */
[--C-:B------:R-:W-:Y:S01]  /*0a60*/  SHF.R.U64 R27, R6, R0, R7.reuse ;  /* 0x00000000061b7219 */ /* 0x100fe20000001207 */
[----:B------:R-:W-:Y:S01]  /*0a70*/  IMAD R28, R9, R14, R4 ;  /* 0x0000000e091c7224 */ /* 0x000fe200078e0204 */
[----:B------:R-:W-:Y:S02]  /*0a80*/  SHF.R.U32.HI R0, RZ, R0, R7 ;  /* 0x00000000ff007219 */ /* 0x000fe40000011607 */
[----:B------:R-:W-:-:S03]  /*0a90*/  IADD3 R5, P0, RZ, -R27, RZ ;  /* 0x8000001bff057210 */ /* 0x000fc60007f1e0ff */
[----:B------:R-:W1:Y:S02]  /*0aa0*/  LDC R8, c[0x0][0x618] ;  /* 0x00018600ff087b82 */ /* 0x000e640000000800 */
[----:B------:R-:W-:-:S04]  /*0ab0*/  IMAD.X R7, RZ, RZ, ~R0, P0 ;  /* 0x000000ffff077224 */ /* 0x000fc800000e0e00 */
[-C--:B------:R-:W-:Y:S02]  /*0ac0*/  IMAD R0, R7, R24.reuse, RZ ;  /* 0x0000001807007224 */ /* 0x080fe400078e02ff */
[----:B------:R-:W2:Y:S01]  /*0ad0*/  LDC R11, c[0x0][0x608] ;  /* 0x00018200ff0b7b82 */ /* 0x000ea20000000800 */
[----:B------:R-:W-:-:S04]  /*0ae0*/  IMAD.WIDE.U32 R6, R5, R24, R16 ;  /* 0x0000001805067225 */ /* 0x000fc800078e0010 */
[----:B------:R-:W-:Y:S02]  /*0af0*/  IMAD R5, R5, R25, R0 ;  /* 0x0000001905057224 */ /* 0x000fe400078e0200 */
[----:B------:R-:W-:Y:S01]  /*0b00*/  IMAD.MOV.U32 R25, RZ, RZ, 0x1 ;  /* 0x00000001ff197424 */ /* 0x000fe200078e00ff */
[----:B------:R-:W3:Y:S01]  /*0b10*/  LDC R12, c[0x0][0x658] ;  /* 0x00019600ff0c7b82 */ /* 0x000ee20000000800 */
[----:B0-----:R-:W-:Y:S01]  /*0b20*/  ISETP.NE.U32.AND P0, PT, R20, RZ, PT ;  /* 0x000000ff1400720c */ /* 0x001fe20003f05070 */
[----:B------:R-:W-:Y:S02]  /*0b30*/  IMAD.IADD R5, R7, 0x1, R5 ;  /* 0x0000000107057824 */ /* 0x000fe400078e0205 */
[----:B------:R-:W-:Y:S01]  /*0b40*/  IMAD.MOV.U32 R7, RZ, RZ, -0x1 ;  /* 0xffffffffff077424 */ /* 0x000fe200078e00ff */
[----:B------:R-:W-:-:S03]  /*0b50*/  ISETP.NE.AND.EX P0, PT, R21, RZ, PT, P0 ;  /* 0x000000ff1500720c */ /* 0x000fc60003f05300 */
[----:B------:R-:W0:Y:S01]  /*0b60*/  LDC R15, c[0x0][0x600] ;  /* 0x00018000ff0f7b82 */ /* 0x000e220000000800 */
[-CC-:B-1----:R-:W-:Y:S02]  /*0b70*/  SHF.R.U64 R13, R6, R8.reuse, R5.reuse ;  /* 0x00000008060d7219 */ /* 0x182fe40000001205 */
[----:B------:R-:W-:-:S05]  /*0b80*/  SHF.R.U32.HI R0, RZ, R8, R5 ;  /* 0x00000008ff007219 */ /* 0x000fca0000011605 */
[----:B------:R-:W1:Y:S01]  /*0b90*/  LDC R23, c[0x0][0x648] ;  /* 0x00019200ff177b82 */ /* 0x000e620000000800 */
[-CC-:B--2---:R-:W-:Y:S02]  /*0ba0*/  SHF.R.U64 R29, R13, R11.reuse, R0.reuse ;  /* 0x0000000b0d1d7219 */ /* 0x184fe40000001200 */
[----:B------:R-:W-:-:S05]  /*0bb0*/  SHF.R.U32.HI R5, RZ, R11, R0 ;  /* 0x0000000bff057219 */ /* 0x000fca0000011600 */
[----:B------:R-:W2:Y:S01]  /*0bc0*/  LDC R24, c[0x0][0x638] ;  /* 0x00018e00ff187b82 */ /* 0x000ea20000000800 */
[-CC-:B---3--:R-:W-:Y:S02]  /*0bd0*/  SHF.R.U64 R14, R29, R12.reuse, R5.reuse ;  /* 0x0000000c1d0e7219 */ /* 0x188fe40000001205 */
[-C--:B------:R-:W-:Y:S02]  /*0be0*/  SHF.L.U32 R0, R7, R12.reuse, RZ ;  /* 0x0000000c07007219 */ /* 0x080fe400000006ff */
[----:B------:R-:W-:Y:S01]  /*0bf0*/  SHF.R.U32.HI R5, RZ, R12, R5 ;  /* 0x0000000cff057219 */ /* 0x000fe20000011605 */
[----:B------:R-:W-:Y:S01]  /*0c00*/  IMAD.MOV.U32 R4, RZ, RZ, R14 ;  /* 0x000000ffff047224 */ /* 0x000fe200078e000e */
[----:B------:R-:W-:Y:S01]  /*0c10*/  LOP3.LUT R10, RZ, R0, RZ, 0x33, !PT ;  /* 0x00000000ff0a7212 */ /* 0x000fe200078e33ff */
[----:B------:R-:W3:Y:S01]  /*0c20*/  LDC R26, c[0x0][0x610] ;  /* 0x00018400ff1a7b82 */ /* 0x000ee20000000800 */
[----:B------:R-:W-:Y:S05]  /*0c30*/  @!P0 BRA `(.L_x_10) ;  /* 0x0000000000288947 */ /* 0x000fea0003800000 */
[----:B------:R-:W4:Y:S02]  /*0c40*/  LDC R9, c[0x0][0x64c] ;  /* 0x00019300ff097b82 */ /* 0x000f240000000800 */
[----:B----4-:R-:W-:-:S05]  /*0c50*/  IADD3 R9, P0, R14, R9, RZ ;  /* 0x000000090e097210 */ /* 0x010fca0007f1e0ff */
        /* <DEDUP_REMOVED lines=8> */
.L_x_10:
[----:B-1----:R-:W-:Y:S01]  /*0ce0*/  SHF.R.U64 R4, R4, R23, R5 ;  /* 0x0000001704047219 */ /* 0x002fe20000001205 */
[----:B0-----:R-:W-:Y:S01]  /*0cf0*/  VIADD R6, R15, 0xffffffff ;  /* 0xffffffff0f067836 */ /* 0x001fe20000000000 */
[----:B------:R-:W-:Y:S01]  /*0d00*/  SHF.L.U32 R0, R25, R12, RZ ;  /* 0x0000000c19007219 */ /* 0x000fe200000006ff */
[----:B------:R-:W-:Y:S01]  /*0d10*/  IMAD.MOV.U32 R23, RZ, RZ, R27 ;  /* 0x000000ffff177224 */ /* 0x000fe200078e001b */
[----:B------:R-:W-:Y:S01]  /*0d20*/  LOP3.LUT R5, R29, R10, RZ, 0xc0, !PT ;  /* 0x0000000a1d057212 */ /* 0x000fe200078ec0ff */
[----:B------:R-:W-:Y:S01]  /*0d30*/  IMAD.MOV R7, RZ, RZ, -R4 ;  /* 0x000000ffff077224 */ /* 0x000fe200078e0a04 */
[----:B------:R-:W-:Y:S02]  /*0d40*/  SEL R3, R3, R28, !P1 ;  /* 0x0000001c03037207 */ /* 0x000fe40004800000 */
[----:B------:R-:W-:Y:S01]  /*0d50*/  LOP3.LUT R6, R13, R6, RZ, 0xc0, !PT ;  /* 0x000000060d067212 */ /* 0x000fe200078ec0ff */
[----:B------:R-:W-:Y:S02]  /*0d60*/  IMAD R4, R0, R4, R5 ;  /* 0x0000000400047224 */ /* 0x000fe400078e0205 */
[----:B--2---:R-:W-:-:S02]  /*0d70*/  IMAD R0, R7, R24, R14 ;  /* 0x0000001807007224 */ /* 0x004fc400078e020e */
[----:B---3--:R-:W-:Y:S02]  /*0d80*/  IMAD R3, R4, R26, R3 ;  /* 0x0000001a04037224 */ /* 0x008fe400078e0203 */
[----:B------:R-:W-:Y:S02]  /*0d90*/  IMAD R152, R0, R15, R6 ;  /* 0x0000000f00987224 */ /* 0x000fe400078e0206 */
[----:B------:R-:W-:-:S03]  /*0da0*/  IMAD.MOV.U32 R4, RZ, RZ, 0x1 ;  /* 0x00000001ff047424 */ /* 0x000fc600078e00ff */
[----:B------:R-:W-:Y:S02]  /*0db0*/  SEL R153, R152, R3, !P1 ;  /* 0x0000000398997207 */ /* 0x000fe40004800000 */
[----:B------:R-:W-:Y:S02]  /*0dc0*/  PRMT R0, R4, 0x7610, R0 ;  /* 0x0000761004007816 */ /* 0x000fe40000000000 */
[----:B------:R-:W-:-:S07]  /*0dd0*/  SEL R152, R3, R152, !P1 ;  /* 0x0000009803987207 */ /* 0x000fce0004800000 */
.L_x_8:
[----:B------:R-:W-:-:S08]  /*0de0*/  NOP ;  /* 0x0000000000007918 */ /* 0x000fd00000000000 */
[----:B------:R-:W0:Y:S02]  /*0df0*/  USETMAXREG.TRY_ALLOC.CTAPOOL UP0, 0xe8 ;  /* 0x000000e8000079c8 */ /* 0x000e240008000600 */
[----:B0-----:R-:W-:-:S13]  /*0e00*/  PLOP3.LUT P0, PT, PT, PT, UP0, 0x80, 0x0 ;  /* 0x000000000000781c */ /* 0x001fda0003f0f008 */
[----:B------:R-:W-:Y:S05]  /*0e10*/  @!P0 BRA `(.L_x_8) ;  /* 0xfffffffc00f08947 */ /* 0x000fea000383ffff */
[----:B------:R-:W-:Y:S01]  /*0e20*/  ULDC.64 UR4, c[0x0][0x598] ;  /* 0x0001660000047ab9 */ /* 0x000fe20000000a00 */
[----:B------:R-:W-:Y:S01]  /*0e30*/  ULDC.64 UR36, c[0x0][0x208] ;  /* 0x0000820000247ab9 */ /* 0x000fe20000000a00 */
[----:B------:R-:W-:-:S04]  /*0e40*/  ISETP.NE.U32.AND P0, PT, RZ, UR4, PT ;  /* 0x00000004ff007c0c */ /* 0x000fc8000bf05070 */
[----:B------:R-:W-:-:S13]  /*0e50*/  ISETP.NE.AND.EX P0, PT, RZ, UR5, PT, P0 ;  /* 0x00000005ff007c0c */ /* 0x000fda000bf05300 */
[----:B------:R-:W-:Y:S05]  /*0e60*/  @!P0 BRA `(.L_x_11) ;  /* 0x00000000001c8947 */ /* 0x000fea0003800000 */
[----:B------:R-:W0:Y:S02]  /*0e70*/  LDC.64 R4, c[0x0][0x598] ;  /* 0x00016600ff047b82 */ /* 0x000e240000000a00 */
[----:B0-----:R-:W2:Y:S02]  /*0e80*/  LDG.E.64 R4, desc[UR36][R4.64] ;  /* 0x0000002404047981 */ /* 0x001ea4000c1e1b00 */
[----:B--2---:R-:W-:-:S04]  /*0e90*/  ISETP.NE.U32.AND P0, PT, R4, RZ, PT ;  /* 0x000000ff0400720c */ /* 0x004fc80003f05070 */
[----:B------:R-:W-:-:S13]  /*0ea0*/  ISETP.NE.AND.EX P0, PT, R5, RZ, PT, P0 ;  /* 0x000000ff0500720c */ /* 0x000fda0003f05300 */
[----:B------:R-:W-:Y:S05]  /*0eb0*/  @!P0 BRA `(.L_x_11) ;  /* 0x0000000000088947 */ /* 0x000fea0003800000 */
[----:B------:R0:W5:Y:S01]  /*0ec0*/  LD.E R154, desc[UR36][R4.64] ;  /* 0x00000024049a7980 */ /* 0x000162000c101900 */
[----:B------:R-:W-:Y:S05]  /*0ed0*/  BRA `(.L_x_12) ;  /* 0x0000000000247947 */ /* 0x000fea0003800000 */
.L_x_11:
[----:B------:R-:W-:Y:S02]  /*0ee0*/  ULDC.64 UR4, c[0x0][0x588] ;  /* 0x0001620000047ab9 */ /* 0x000fe40000000a00 */
[----:B------:R-:W-:-:S04]  /*0ef0*/  ISETP.NE.U32.AND P0, PT, RZ, UR4, PT ;  /* 0x00000004ff007c0c */ /* 0x000fc8000bf05070 */
[----:B------:R-:W-:-:S13]  /*0f00*/  ISETP.NE.AND.EX P0, PT, RZ, UR5, PT, P0 ;  /* 0x00000005ff007c0c */ /* 0x000fda000bf05300 */
[----:B------:R-:W-:Y:S05]  /*0f10*/  @!P0 BRA `(.L_x_13) ;  /* 0x00000000000c8947 */ /* 0x000fea0003800000 */
[----:B------:R-:W0:Y:S02]  /*0f20*/  LDC.64 R154, c[0x0][0x588] ;  /* 0x00016200ff9a7b82 */ /* 0x000e240000000a00 */
[----:B0-----:R1:W5:Y:S01]  /*0f30*/  LDG.E R154, desc[UR36][R154.64] ;  /* 0x000000249a9a7981 */ /* 0x001362000c1e1900 */
[----:B------:R-:W-:Y:S05]  /*0f40*/  BRA `(.L_x_12) ;  /* 0x0000000000087947 */ /* 0x000fea0003800000 */
.L_x_13:
[----:B------:R-:W-:Y:S02]  /*0f50*/  ULDC UR4, c[0x0][0x580] ;  /* 0x0001600000047ab9 */ /* 0x000fe40000000800 */
[----:B------:R-:W-:-:S07]  /*0f60*/  IMAD.U32 R154, RZ, RZ, UR4 ;  /* 0x00000004ff9a7e24 */ /* 0x000fce000f8e00ff */
.L_x_12:
[----:B------:R-:W-:Y:S02]  /*0f70*/  ULDC.64 UR4, c[0x0][0x5a0] ;  /* 0x0001680000047ab9 */ /* 0x000fe40000000a00 */
[----:B------:R-:W-:-:S04]  /*0f80*/  ISETP.NE.U32.AND P0, PT, RZ, UR4, PT ;  /* 0x00000004ff007c0c */ /* 0x000fc8000bf05070 */
[----:B------:R-:W-:-:S13]  /*0f90*/  ISETP.NE.AND.EX P0, PT, RZ, UR5, PT, P0 ;  /* 0x00000005ff007c0c */ /* 0x000fda000bf05300 */
[----:B------:R-:W-:Y:S05]  /*0fa0*/  @!P0 BRA `(.L_x_14) ;  /* 0x00000000001c8947 */ /* 0x000fea0003800000 */
[----:B0-----:R-:W0:Y:S02]  /*0fb0*/  LDC.64 R4, c[0x0][0x5a0] ;  /* 0x00016800ff047b82 */ /* 0x001e240000000a00 */
[----:B0-----:R-:W2:Y:S02]  /*0fc0*/  LDG.E.64 R4, desc[UR36][R4.64] ;  /* 0x0000002404047981 */ /* 0x001ea4000c1e1b00 */
[----:B--2---:R-:W-:-:S04]  /*0fd0*/  ISETP.NE.U32.AND P0, PT, R4, RZ, PT ;  /* 0x000000ff0400720c */ /* 0x004fc80003f05070 */
[----:B------:R-:W-:-:S13]  /*0fe0*/  ISETP.NE.AND.EX P0, PT, R5, RZ, PT, P0 ;  /* 0x000000ff0500720c */ /* 0x000fda0003f05300 */
[----:B------:R-:W-:Y:S05]  /*0ff0*/  @!P0 BRA `(.L_x_14) ;  /* 0x0000000000088947 */ /* 0x000fea0003800000 */
[----:B-1----:R0:W5:Y:S01]  /*1000*/  LD.E R155, desc[UR36][R4.64] ;  /* 0x00000024049b7980 */ /* 0x002162000c101900 */
[----:B------:R-:W-:Y:S05]  /*1010*/  BRA `(.L_x_15) ;  /* 0x0000000000247947 */ /* 0x000fea0003800000 */
.L_x_14:
[----:B------:R-:W-:Y:S02]  /*1020*/  ULDC.64 UR4, c[0x0][0x590] ;  /* 0x0001640000047ab9 */ /* 0x000fe40000000a00 */
[----:B------:R-:W-:-:S04]  /*1030*/  ISETP.NE.U32.AND P0, PT, RZ, UR4, PT ;  /* 0x00000004ff007c0c */ /* 0x000fc8000bf05070 */
[----:B------:R-:W-:-:S13]  /*1040*/  ISETP.NE.AND.EX P0, PT, RZ, UR5, PT, P0 ;  /* 0x00000005ff007c0c */ /* 0x000fda000bf05300 */
[----:B------:R-:W-:Y:S05]  /*1050*/  @!P0 BRA `(.L_x_16) ;  /* 0x00000000000c8947 */ /* 0x000fea0003800000 */
[----:B0-----:R-:W1:Y:S02]  /*1060*/  LDC.64 R4, c[0x0][0x590] ;  /* 0x00016400ff047b82 */ /* 0x001e640000000a00 */
[----:B-1----:R1:W5:Y:S01]  /*1070*/  LDG.E R155, desc[UR36][R4.64] ;  /* 0x00000024049b7981 */ /* 0x002362000c1e1900 */
[----:B------:R-:W-:Y:S05]  /*1080*/  BRA `(.L_x_15) ;  /* 0x0000000000087947 */ /* 0x000fea0003800000 */
.L_x_16:
[----:B------:R-:W-:Y:S02]  /*1090*/  ULDC UR4, c[0x0][0x584] ;  /* 0x0001610000047ab9 */ /* 0x000fe40000000800 */
[----:B-1----:R-:W-:-:S07]  /*10a0*/  IMAD.U32 R155, RZ, RZ, UR4 ;  /* 0x00000004ff9b7e24 */ /* 0x002fce000f8e00ff */
.L_x_15:
[----:B------:R-:W-:-:S13]  /*10b0*/  LOP3.LUT P0, RZ, R0, 0xff, RZ, 0xc0, !PT ;  /* 0x000000ff00ff7812 */ /* 0x000fda000780c0ff */
[----:B------:R-:W-:Y:S05]  /*10c0*/  @!P0 EXIT ;  /* 0x000000000000894d */ /* 0x000fea0003800000 */
[----:B------:R-:W-:Y:S01]  /*10d0*/  ULDC UR4, c[0x0][0x28c] ;  /* 0x0000a30000047ab9 */ /* 0x000fe20000000800 */
[----:B------:R-:W-:Y:S01]  /*10e0*/  LOP3.LUT R164, R19, 0x1, RZ, 0xfc, !PT ;  /* 0x0000000113a47812 */ /* 0x000fe200078efcff */
[----:B------:R-:W-:Y:S01]  /*10f0*/  UIADD3 UR4, UR4, 0x3f, URZ ;  /* 0x0000003f04047890 */ /* 0x000fe2000fffe03f */
[----:B------:R-:W-:Y:S01]  /*1100*/  UMOV UR38, URZ ;  /* 0x0000003f00267c82 */ /* 0x000fe20008000000 */
[----:B------:R-:W-:Y:S02]  /*1110*/  UMOV UR39, URZ ;  /* 0x0000003f00277c82 */ /* 0x000fe40008000000 */
[----:B------:R-:W-:-:S04]  /*1120*/  USHF.R.S32.HI UR5, URZ, 0x1f, UR4 ;  /* 0x0000001f3f057899 */ /* 0x000fc80008011404 */
[----:B------:R-:W-:-:S04]  /*1130*/  ULEA.HI UR5, UR5, UR4, URZ, 0x6 ;  /* 0x0000000405057291 */ /* 0x000fc8000f8f303f */
[----:B------:R-:W-:-:S12]  /*1140*/  USHF.R.S32.HI UR40, URZ, 0x6, UR5 ;  /* 0x000000063f287899 */ /* 0x000fd80008011405 */
.L_x_288:
[----:B------:R-:W-:Y:S01]  /*1150*/  LOP3.LUT R0, R18, 0x80, RZ, 0xc0, !PT ;  /* 0x0000008012007812 */ /* 0x000fe200078ec0ff */
[----:B--2---:R-:W2:Y:S01]  /*1160*/  S2UR UR7, SR_CgaCtaId ;  /* 0x00000000000779c3 */ /* 0x004ea20000008800 */
[----:B------:R-:W-:Y:S02]  /*1170*/  UMOV UR6, 0x400 ;  /* 0x0000040000067882 */ /* 0x000fe40000000000 */
[----:B------:R-:W-:-:S06]  /*1180*/  SHF.R.U32.HI R0, RZ, 0x7, R0 ;  /* 0x00000007ff007819 */ /* 0x000fcc0000011600 */
[----:B---3--:R-:W3:Y:S01]  /*1190*/  SHFL.IDX PT, R0, R0, RZ, 0x1f ;  /* 0x00001fff00007589 */ /* 0x008ee200000e0000 */
[----:B--2---:R-:W-:Y:S01]  /*11a0*/  ULEA UR6, UR7, UR6, 0x18 ;  /* 0x0000000607067291 */ /* 0x004fe2000f8ec03f */
[----:B---3--:R-:W-:-:S13]  /*11b0*/  R2UR UR4, R0 ;  /* 0x00000000000472ca */ /* 0x008fda00000e0000 */
[----:B------:R-:W-:-:S04]  /*11c0*/  ULEA.HI UR5, UR4, UR4, URZ, 0x1 ;  /* 0x0000000404057291 */ /* 0x000fc8000f8f083f */
[----:B------:R-:W-:-:S04]  /*11d0*/  ULOP3.LUT UR5, UR5, 0x7fffe, URZ, 0xc0, !UPT ;  /* 0x0007fffe05057892 */ /* 0x000fc8000f8ec03f */
[----:B------:R-:W-:-:S03]  /*11e0*/  UIADD3 UR5, UR4, -UR5, URZ ;  /* 0x8000000504057290 */ /* 0x000fc6000fffe03f */
[----:B------:R-:W-:Y:S01]  /*11f0*/  ULDC UR4, c[0x0][0x28c] ;  /* 0x0000a30000047ab9 */ /* 0x000fe20000000800 */
[----:B------:R-:W-:Y:S01]  /*1200*/  ULEA UR5, UR5, UR6, 0xd ;  /* 0x0000000605057291 */ /* 0x000fe2000f8e683f */
[----:B------:R-:W-:-:S03]  /*1210*/  ISETP.LT.AND P0, PT, RZ, UR4, PT ;  /* 0x00000004ff007c0c */ /* 0x000fc6000bf01270 */
[----:B------:R-:W-:-:S04]  /*1220*/  UIADD3 UR5, UR5, 0x100, URZ ;  /* 0x0000010005057890 */ /* 0x000fc8000fffe03f */
[----:B------:R-:W-:-:S04]  /*1230*/  USHF.R.U32.HI UR5, URZ, 0x4, UR5 ;  /* 0x000000043f057899 */ /* 0x000fc80008011605 */
[----:B------:R-:W-:Y:S02]  /*1240*/  ULOP3.LUT UR41, UR5, 0x3fff, URZ, 0xc0, !UPT ;  /* 0x00003fff05297892 */ /* 0x000fe4000f8ec03f */
[----:B-1--45:R-:W-:Y:S10]  /*1250*/  @P0 BRA `(.L_x_17) ;  /* 0x0000000000400947 */ /* 0x032ff40003800000 */
[----:B------:R-:W-:Y:S01]  /*1260*/  MOV R0, 0x0 ;  /* 0x0000000000007802 */ /* 0x000fe20000000f00 */
[----:B------:R-:W-:Y:S01]  /*1270*/  ULDC.64 UR4, c[0x4][0x68] ;  /* 0x01001a0000047ab9 */ /* 0x000fe20000000a00 */
[----:B------:R-:W-:Y:S01]  /*1280*/  ULDC.64 UR6, c[0x4][0x8] ;  /* 0x0100020000067ab9 */ /* 0x000fe20000000a00 */
[----:B01----:R-:W-:Y:S01]  /*1290*/  IMAD.U32 R4, RZ, RZ, UR4 ;  /* 0x00000004ff047e24 */ /* 0x003fe2000f8e00ff */
[----:B------:R0:W1:Y:S01]  /*12a0*/  LDC.64 R14, c[0x4][R0] ;  /* 0x01000000000e7b82 */ /* 0x0000620000000a00 */
[----:B------:R-:W-:Y:S01]  /*12b0*/  IMAD.U32 R5, RZ, RZ, UR5 ;  /* 0x00000005ff057e24 */ /* 0x000fe2000f8e00ff */
[----:B------:R-:W-:Y:S01]  /*12c0*/  ULDC.64 UR4, c[0x4][0x70] ;  /* 0x01001c0000047ab9 */ /* 0x000fe20000000a00 */
[----:B------:R-:W-:Y:S02]  /*12d0*/  IMAD.U32 R10, RZ, RZ, UR6 ;  /* 0x00000006ff0a7e24 */ /* 0x000fe4000f8e00ff */
[----:B------:R-:W-:Y:S02]  /*12e0*/  IMAD.U32 R6, RZ, RZ, UR4 ;  /* 0x00000004ff067e24 */ /* 0x000fe4000f8e00ff */
[----:B------:R-:W-:-:S02]  /*12f0*/  IMAD.U32 R7, RZ, RZ, UR5 ;  /* 0x00000005ff077e24 */ /* 0x000fc4000f8e00ff */
[----:B------:R-:W-:Y:S02]  /*1300*/  IMAD.U32 R11, RZ, RZ, UR7 ;  /* 0x00000007ff0b7e24 */ /* 0x000fe4000f8e00ff */
[----:B------:R-:W-:Y:S02]  /*1310*/  IMAD.MOV.U32 R8, RZ, RZ, 0x1e1 ;  /* 0x000001e1ff087424 */ /* 0x000fe400078e00ff */
[----:B------:R-:W-:Y:S02]  /*1320*/  IMAD.MOV.U32 R12, RZ, RZ, 0x1 ;  /* 0x00000001ff0c7424 */ /* 0x000fe400078e00ff */
[----:B0-----:R-:W-:-:S07]  /*1330*/  IMAD.MOV.U32 R13, RZ, RZ, RZ ;  /* 0x000000ffff0d7224 */ /* 0x001fce00078e00ff */
[----:B------:R-:W-:-:S07]  /*1340*/  LEPC R20, `(.L_x_17) ;  /* 0x000000001014794e */ /* 0x000fce0000000000 */
[----:B-1---5:R-:W-:Y:S05]  /*1350*/  CALL.ABS.NOINC R14 ;  /* 0x000000000e007343 */ /* 0x022fea0003c00000 */
.L_x_17:
[----:B------:R-:W-:-:S13]  /*1360*/  ISETP.NE.AND P0, PT, R164, 0x3, PT ;  /* 0x00000003a400780c */ /* 0x000fda0003f05270 */
[----:B------:R-:W-:Y:S05]  /*1370*/  @!P0 BRA `(.L_x_18) ;  /* 0x0000000000048947 */ /* 0x000fea0003800000 */
[----:B------:R-:W-:Y:S01]  /*1380*/  BPT.TRAP 0x1 ;  /* 0x000000040000795c */ /* 0x000fe20000300000 */
.L_x_18:
[----:B------:R-:W2:Y:S01]  /*1390*/  S2UR UR5, SR_CgaCtaId ;  /* 0x00000000000579c3 */ /* 0x000ea20000008800 */
[----:B------:R-:W-:Y:S01]  /*13a0*/  UMOV UR4, 0x400 ;  /* 0x0000040000047882 */ /* 0x000fe20000000000 */
[----:B------:R-:W-:Y:S02]  /*13b0*/  IMAD.U32 R0, RZ, RZ, UR38 ;  /* 0x00000026ff007e24 */ /* 0x000fe4000f8e00ff */
[----:B------:R-:W-:-:S03]  /*13c0*/  IMAD.U32 R3, RZ, RZ, UR39 ;  /* 0x00000027ff037e24 */ /* 0x000fc6000f8e00ff */
[----:B------:R-:W-:Y:S01]  /*13d0*/  SHF.L.U32 R0, R0, 0x1f, RZ ;  /* 0x0000001f00007819 */ /* 0x000fe200000006ff */
[----:B--2---:R-:W-:-:S06]  /*13e0*/  ULEA UR4, UR5, UR4, 0x18 ;  /* 0x0000000405047291 */ /* 0x004fcc000f8ec03f */
[----:B------:R-:W-:-:S04]  /*13f0*/  IMAD.U32 R6, RZ, RZ, UR4 ;  /* 0x00000004ff067e24 */ /* 0x000fc8000f8e00ff */
[----:B------:R-:W-:-:S04]  /*1400*/  IMAD R3, R3, 0x8, R6 ;  /* 0x0000000803037824 */ /* 0x000fc800078e0206 */
[----:B------:R2:W3:Y:S01]  /*1410*/  SYNCS.PHASECHK.TRANS64.TRYWAIT P1, [R3+URZ], R0 ;  /* 0x00000000030075a7 */ /* 0x0004e2000802017f */
[----:B------:R-:W-:Y:S05]  /*1420*/  @!P0 BRA `(.L_x_19) ;  /* 0x0000000000048947 */ /* 0x000fea0003800000 */
[----:B------:R-:W-:Y:S01]  /*1430*/  BPT.TRAP 0x1 ;  /* 0x000000040000795c */ /* 0x000fe20000300000 */
.L_x_19:
[----:B---3--:R-:W-:Y:S05]  /*1440*/  @P1 BRA `(.L_x_20) ;  /* 0x0000000000081947 */ /* 0x008fea0003800000 */
[----:B------:R-:W3:Y:S02]  /*1450*/  SYNCS.PHASECHK.TRANS64.TRYWAIT P1, [R3+URZ], R0 ;  /* 0x00000000030075a7 */ /* 0x000ee4000802017f */
[----:B---3--:R-:W-:Y:S05]  /*1460*/  @!P1 BRA `(.L_x_21) ;  /* 0x000000b000709947 */ /* 0x008fea0003800000 */
.L_x_20:
[----:B------:R-:W-:-:S04]  /*1470*/  UISETP.LT.AND UP0, UPT, UR40, 0x1, UPT ;  /* 0x000000012800788c */ /* 0x000fc8000bf01270 */
[----:B------:R-:W-:-:S06]  /*1480*/  USEL UR4, UR40, 0x1, UP0 ;  /* 0x0000000128047887 */ /* 0x000fcc0008000000 */
[----:B--23--:R-:W-:Y:S01]  /*1490*/  IMAD.U32 R0, RZ, RZ, UR4 ;  /* 0x00000004ff007e24 */ /* 0x00cfe2000f8e00ff */
[----:B------:R-:W-:Y:S05]  /*14a0*/  WARPSYNC.ALL ;  /* 0x0000000000007948 */ /* 0x000fea0003800000 */
[----:B------:R-:W-:-:S04]  /*14b0*/  IADD3 R0, -R0, UR40, RZ ;  /* 0x0000002800007c10 */ /* 0x000fc8000fffe1ff */
[----:B------:R-:W-:Y:S02]  /*14c0*/  ISETP.GE.AND P1, PT, R0, 0x1, PT ;  /* 0x000000010000780c */ /* 0x000fe40003f26270 */
[----:B------:R-:W-:Y:S01]  /*14d0*/  R2UR UR4, R6 ;  /* 0x00000000060472ca */ /* 0x000fe200000e0000 */
[----:B------:R-:W-:Y:S01]  /*14e0*/  WARPGROUP.ARRIVE ;  /* 0x00000000000079c5 */ /* 0x000fe20000000000 */
[----:B------:R-:W-:Y:S01]  /*14f0*/  UMOV UR9, 0x40000040 ;  /* 0x4000004000097882 */ /* 0x000fe20000000000 */
[----:B------:R-:W-:Y:S01]  /*1500*/  UMOV UR11, 0x40000040 ;  /* 0x40000040000b7882 */ /* 0x000fe20000000000 */
[----:B------:R-:W-:Y:S01]  /*1510*/  UMOV UR13, 0x40000040 ;  /* 0x40000040000d7882 */ /* 0x000fe20000000000 */
[----:B------:R-:W-:-:S08]  /*1520*/  UMOV UR15, UR11 ;  /* 0x0000000b000f7c82 */ /* 0x000fd00008000000 */
[----:B------:R-:W-:-:S04]  /*1530*/  UIADD3 UR4, UR4, 0x20100, URZ ;  /* 0x0002010004047890 */ /* 0x000fc8000fffe03f */
[----:B------:R-:W-:-:S04]  /*1540*/  USHF.R.U32.HI UR4, URZ, 0x4, UR4 ;  /* 0x000000043f047899 */ /* 0x000fc80008011604 */
[----:B------:R-:W-:Y:S02]  /*1550*/  ULOP3.LUT UR5, UR4, 0x3fff, URZ, 0xc0, !UPT ;  /* 0x00003fff04057892 */ /* 0x000fe4000f8ec03f */
[----:B------:R-:W-:Y:S02]  /*1560*/  ULOP3.LUT UR4, UR41, 0x10000, URZ, 0xfc, !UPT ;  /* 0x0001000029047892 */ /* 0x000fe4000f8efc3f */
[----:B------:R-:W-:Y:S02]  /*1570*/  ULOP3.LUT UR5, UR5, 0x10000, URZ, 0xfc, !UPT ;  /* 0x0001000005057892 */ /* 0x000fe4000f8efc3f */
[----:B------:R-:W-:Y:S02]  /*1580*/  ULEA UR8, UR39, UR4, 0xc ;  /* 0x0000000427087291 */ /* 0x000fe4000f8e603f */
[----:B------:R-:W-:Y:S02]  /*1590*/  ULEA UR6, UR39, UR5, 0xb ;  /* 0x0000000527067291 */ /* 0x000fe4000f8e583f */
[----:B------:R-:W-:-:S05]  /*15a0*/  UIADD3 UR12, UR8, 0x400, URZ ;  /* 0x00000400080c7890 */ /* 0x000fca000fffe03f */
[----:B------:R-:W-:Y:S02]  /*15b0*/  UMOV UR10, UR6 ;  /* 0x00000006000a7c82 */ /* 0x000fe40008000000 */
[----:B------:R-:W-:Y:S01]  /*15c0*/  HGMMA.64x128x8.F32.TF32 R88, gdesc[UR8], RZ, !UPT, gsb0 ;  /* 0x05e00000085879f0 */ /* 0x000fe2000c0028ff */
[----:B------:R-:W-:Y:S02]  /*15d0*/  UMOV UR14, UR10 ;  /* 0x0000000a000e7c82 */ /* 0x000fe40008000000 */
[----:B------:R-:W-:Y:S02]  /*15e0*/  WARPGROUP.DEPBAR.LE gsb0, 0x0 ;  /* 0x00008000000079c5 */ /* 0x000fe40000010000 */
[----:B------:R-:W-:-:S07]  /*15f0*/  WARPGROUP.ARRIVE ;  /* 0x00000000000079c5 */ /* 0x000fce0000000000 */
[----:B------:R-:W-:Y:S01]  /*1600*/  HGMMA.64x128x8.F32.TF32 R24, gdesc[UR12], RZ, !UPT, gsb0 ;  /* 0x05e000000c1879f0 */ /* 0x000fe2000c0028ff */
[----:B------:R-:W-:Y:S02]  /*1610*/  UIADD3 UR12, UR8, 0x2, URZ ;  /* 0x00000002080c7890 */ /* 0x000fe4000fffe03f */
[----:B------:R-:W-:Y:S01]  /*1620*/  UIADD3 UR14, UR6, 0x2, URZ ;  /* 0x00000002060e7890 */ /* 0x000fe2000fffe03f */
[----:B------:R-:W-:Y:S01]  /*1630*/  UMOV UR13, 0x40000040 ;  /* 0x40000040000d7882 */ /* 0x000fe20000000000 */
[----:B------:R-:W-:Y:S01]  /*1640*/  UMOV UR15, 0x40000040 ;  /* 0x40000040000f7882 */ /* 0x000fe20000000000 */
[----:B------:R-:W-:Y:S02]  /*1650*/  WARPGROUP.DEPBAR.LE gsb0, 0x0 ;  /* 0x00008000000079c5 */ /* 0x000fe40000010000 */
[----:B------:R-:W-:-:S06]  /*1660*/  WARPGROUP.ARRIVE ;  /* 0x00000000000079c5 */ /* 0x000fcc0000000000 */
[----:B------:R-:W-:Y:S01]  /*1670*/  HGMMA.64x128x8.F32.TF32 R88, gdesc[UR12], R88, gsb0 ;  /* 0x05e000000c5879f0 */ /* 0x000fe20008002858 */
[----:B------:R-:W-:Y:S01]  /*1680*/  UIADD3 UR12, UR8, 0x402, URZ ;  /* 0x00000402080c7890 */ /* 0x000fe2000fffe03f */
[----:B------:R-:W-:Y:S01]  /*1690*/  UMOV UR13, 0x40000040 ;  /* 0x40000040000d7882 */ /* 0x000fe20000000000 */
[----:B------:R-:W-:Y:S02]  /*16a0*/  WARPGROUP.DEPBAR.LE gsb0, 0x0 ;  /* 0x00008000000079c5 */ /* 0x000fe40000010000 */
[----:B------:R-:W-:-:S07]  /*16b0*/  WARPGROUP.ARRIVE ;  /* 0x00000000000079c5 */ /* 0x000fce0000000000 */
[----:B------:R-:W-:Y:S01]  /*16c0*/  HGMMA.64x128x8.F32.TF32 R24, gdesc[UR12], R24, gsb0 ;  /* 0x05e000000c1879f0 */ /* 0x000fe20008002818 */
        /* <DEDUP_REMOVED lines=71> */
[----:B------:R-:W-:Y:S03]  /*1b40*/  HGMMA.64x128x8.F32.TF32 R24, gdesc[UR12], R24, gsb0 ;  /* 0x05e000000c1879f0 */ /* 0x000fe60008002818 */
[----:B------:R-:W-:Y:S02]  /*1b50*/  WARPGROUP.DEPBAR.LE gsb0, 0x0 ;  /* 0x00008000000079c5 */ /* 0x000fe40000010000 */
[----:B------:R-:W-:Y:S05]  /*1b60*/  @!P1 BRA `(.L_x_22) ;  /* 0x0000000800349947 */ /* 0x000fea0003800000 */
[----:B------:R-:W-:Y:S02]  /*1b70*/  UIADD3 UR6, UR39, 0x1, URZ ;  /* 0x0000000127067890 */ /* 0x000fe4000fffe03f */
[----:B------:R-:W-:Y:S02]  /*1b80*/  IMAD.U32 R3, RZ, RZ, UR39 ;  /* 0x00000027ff037e24 */ /* 0x000fe4000f8e00ff */
[----:B------:R-:W-:-:S04]  /*1b90*/  UISETP.NE.AND UP0, UPT, UR6, 0x2, UPT ;  /* 0x000000020600788c */ /* 0x000fc8000bf05270 */
[----:B------:R-:W-:Y:S02]  /*1ba0*/  USEL UR7, URZ, 0x1, UP0 ;  /* 0x000000013f077887 */ /* 0x000fe40008000000 */
[----:B------:R-:W-:Y:S02]  /*1bb0*/  USEL UR6, UR6, URZ, UP0 ;  /* 0x0000003f06067287 */ /* 0x000fe40008000000 */
[----:B------:R-:W-:-:S06]  /*1bc0*/  ULOP3.LUT UR7, UR38, UR7, URZ, 0x3c, !UPT ;  /* 0x0000000726077292 */ /* 0x000fcc000f8e3c3f */
[----:B------:R-:W-:-:S07]  /*1bd0*/  IMAD.U32 R7, RZ, RZ, UR7 ;  /* 0x00000007ff077e24 */ /* 0x000fce000f8e00ff */
.L_x_29:
[----:B------:R-:W-:Y:S05]  /*1be0*/  @!P0 BRA `(.L_x_23) ;  /* 0x0000000000048947 */ /* 0x000fea0003800000 */
[----:B------:R-:W-:Y:S01]  /*1bf0*/  BPT.TRAP 0x1 ;  /* 0x000000040000795c */ /* 0x000fe20000300000 */
.L_x_23:
[----:B------:R-:W2:Y:S01]  /*1c00*/  S2UR UR8, SR_CgaCtaId ;  /* 0x00000000000879c3 */ /* 0x000ea20000008800 */
[----:B------:R-:W-:Y:S01]  /*1c10*/  UMOV UR7, 0x400 ;  /* 0x0000040000077882 */ /* 0x000fe20000000000 */
[----:B01----:R-:W-:Y:S01]  /*1c20*/  IMAD.U32 R5, RZ, RZ, UR6 ;  /* 0x00000006ff057e24 */ /* 0x003fe2000f8e00ff */
[----:B------:R-:W-:Y:S01]  /*1c30*/  SHF.L.U32 R4, R7, 0x1f, RZ ;  /* 0x0000001f07047819 */ /* 0x000fe200000006ff */
[----:B--2---:R-:W-:-:S06]  /*1c40*/  ULEA UR7, UR8, UR7, 0x18 ;  /* 0x0000000708077291 */ /* 0x004fcc000f8ec03f */
[----:B------:R-:W-:-:S04]  /*1c50*/  IMAD.U32 R6, RZ, RZ, UR7 ;  /* 0x00000007ff067e24 */ /* 0x000fc8000f8e00ff */
[----:B------:R-:W-:-:S04]  /*1c60*/  IMAD R5, R5, 0x8, R6 ;  /* 0x0000000805057824 */ /* 0x000fc800078e0206 */
[----:B------:R0:W1:Y:S01]  /*1c70*/  SYNCS.PHASECHK.TRANS64.TRYWAIT P1, [R5+URZ], R4 ;  /* 0x00000004050075a7 */ /* 0x000062000802017f */
[----:B------:R-:W-:Y:S05]  /*1c80*/  @!P0 BRA `(.L_x_24) ;  /* 0x0000000000048947 */ /* 0x000fea0003800000 */
[----:B------:R-:W-:Y:S01]  /*1c90*/  BPT.TRAP 0x1 ;  /* 0x000000040000795c */ /* 0x000fe20000300000 */
.L_x_24:
[----:B-1----:R-:W-:Y:S05]  /*1ca0*/  @P1 BRA `(.L_x_25) ;  /* 0x0000000000081947 */ /* 0x002fea0003800000 */
[----:B------:R-:W1:Y:S02]  /*1cb0*/  SYNCS.PHASECHK.TRANS64.TRYWAIT P1, [R5+URZ], R4 ;  /* 0x00000004050075a7 */ /* 0x000e64000802017f */
[----:B-1----:R-:W-:Y:S05]  /*1cc0*/  @!P1 BRA `(.L_x_26) ;  /* 0x000000a8006c9947 */ /* 0x002fea0003800000 */
.L_x_25:
[----:B------:R-:W-:Y:S01]  /*1cd0*/  ULEA UR10, UR6, UR4, 0xc ;  /* 0x00000004060a7291 */ /* 0x000fe2000f8e603f */
[----:B------:R-:W-:Y:S01]  /*1ce0*/  WARPGROUP.ARRIVE ;  /* 0x00000000000079c5 */ /* 0x000fe20000000000 */
[----:B------:R-:W-:Y:S01]  /*1cf0*/  ULEA UR8, UR6, UR5, 0xb ;  /* 0x0000000506087291 */ /* 0x000fe2000f8e583f */
[----:B------:R-:W-:Y:S01]  /*1d00*/  UMOV UR13, 0x40000040 ;  /* 0x40000040000d7882 */ /* 0x000fe20000000000 */
[----:B------:R-:W-:-:S03]  /*1d10*/  UMOV UR15, 0x40000040 ;  /* 0x40000040000f7882 */ /* 0x000fc60000000000 */
[----:B------:R-:W-:Y:S02]  /*1d20*/  UMOV UR12, UR10 ;  /* 0x0000000a000c7c82 */ /* 0x000fe40008000000 */
[----:B------:R-:W-:Y:S02]  /*1d30*/  UMOV UR14, UR8 ;  /* 0x00000008000e7c82 */ /* 0x000fe40008000000 */
        /* <DEDUP_REMOVED lines=92> */
[----:B------:R-:W-:Y:S01]  /*2300*/  BPT.TRAP 0x1 ;  /* 0x000000040000795c */ /* 0x000fe20000300000 */
.L_x_27:
[----:B------:R-:W-:-:S13]  /*2310*/  ISETP.NE.AND P1, PT, R156, RZ, PT ;  /* 0x000000ff9c00720c */ /* 0x000fda0003f25270 */
[----:B01----:R-:W-:-:S04]  /*2320*/  @P1 IMAD R4, R3, 0x8, R6 ;  /* 0x0000000803041824 */ /* 0x003fc800078e0206 */
[----:B------:R-:W-:-:S05]  /*2330*/  @P1 VIADD R5, R4, 0x10 ;  /* 0x0000001004051836 */ /* 0x000fca0000000000 */
[----:B------:R-:W-:-:S04]  /*2340*/  @P1 PRMT R5, R22, 0x654, R5 ;  /* 0x0000065416051816 */ /* 0x000fc80000000005 */
[----:B------:R0:W-:Y:S01]  /*2350*/  @P1 SYNCS.ARRIVE.TRANS64.RED.A1T0 RZ, [R5+URZ], RZ ;  /* 0x000000ff05ff19a7 */ /* 0x0001e2000810043f */
[----:B------:R-:W-:-:S13]  /*2360*/  ISETP.GT.U32.AND P1, PT, R19, 0x1, PT ;  /* 0x000000011300780c */ /* 0x000fda0003f24070 */
[----:B0-----:R-:W-:Y:S05]  /*2370*/  @P1 BRA `(.L_x_28) ;  /* 0x0000000000041947 */ /* 0x001fea0003800000 */
[----:B------:R-:W-:Y:S01]  /*2380*/  BPT.TRAP 0x1 ;  /* 0x000000040000795c */ /* 0x000fe20000300000 */
.L_x_28:
[----:B------:R-:W-:Y:S01]  /*2390*/  UIADD3 UR6, UR6, 0x1, URZ ;  /* 0x0000000106067890 */ /* 0x000fe2000fffe03f */
[C---:B------:R-:W-:Y:S01]  /*23a0*/  ISETP.GT.AND P2, PT, R0.reuse, 0x1, PT ;  /* 0x000000010000780c */ /* 0x040fe20003f44270 */
[----:B------:R-:W-:Y:S02]  /*23b0*/  VIADD R3, R3, 0x1 ;  /* 0x0000000103037836 */ /* 0x000fe40000000000 */
[----:B------:R-:W-:Y:S01]  /*23c0*/  UISETP.NE.AND UP0, UPT, UR6, 0x2, UPT ;  /* 0x000000020600788c */ /* 0x000fe2000bf05270 */
[----:B------:R-:W-:Y:S02]  /*23d0*/  VIADD R0, R0, 0xffffffff ;  /* 0xffffffff00007836 */ /* 0x000fe40000000000 */
[C---:B------:R-:W-:Y:S01]  /*23e0*/  ISETP.NE.AND P1, PT, R3.reuse, 0x2, PT ;  /* 0x000000020300780c */ /* 0x040fe20003f25270 */
[----:B------:R-:W-:Y:S02]  /*23f0*/  USEL UR7, URZ, 0x1, UP0 ;  /* 0x000000013f077887 */ /* 0x000fe40008000000 */
[----:B------:R-:W-:Y:S01]  /*2400*/  USEL UR6, UR6, URZ, UP0 ;  /* 0x0000003f06067287 */ /* 0x000fe20008000000 */
[----:B------:R-:W-:-:S03]  /*2410*/  SEL R3, R3, RZ, P1 ;  /* 0x000000ff03037207 */ /* 0x000fc60000800000 */
[----:B------:R-:W-:Y:S01]  /*2420*/  LOP3.LUT R7, R7, UR7, RZ, 0x3c, !PT ;  /* 0x0000000707077c12 */ /* 0x000fe2000f8e3cff */
[----:B------:R-:W-:Y:S07]  /*2430*/  @P2 BRA `(.L_x_29) ;  /* 0xfffffff400e82947 */ /* 0x000fee000383ffff */
.L_x_22:
[----:B------:R-:W2:Y:S02]  /*2440*/  LDC R0, c[0x0][0x28c] ;  /* 0x0000a300ff007b82 */ /* 0x000ea40000000800 */
[----:B--2---:R-:W-:-:S13]  /*2450*/  ISETP.GE.AND P1, PT, R0, 0x1, PT ;  /* 0x000000010000780c */ /* 0x004fda0003f26270 */
[----:B------:R-:W-:Y:S05]  /*2460*/  @!P1 BRA `(.L_x_30) ;  /* 0x0000000000409947 */ /* 0x000fea0003800000 */
[----:B------:R-:W-:Y:S05]  /*2470*/  @!P0 BRA `(.L_x_31) ;  /* 0x0000000000048947 */ /* 0x000fea0003800000 */
[----:B------:R-:W-:Y:S01]  /*2480*/  BPT.TRAP 0x1 ;  /* 0x000000040000795c */ /* 0x000fe20000300000 */
.L_x_31:
[----:B------:R-:W-:Y:S01]  /*2490*/  ISETP.NE.AND P0, PT, R156, RZ, PT ;  /* 0x000000ff9c00720c */ /* 0x000fe20003f05270 */
[----:B------:R-:W-:-:S12]  /*24a0*/  UISETP.LT.AND UP1, UPT, UR40, 0x1, UPT ;  /* 0x000000012800788c */ /* 0x000fd8000bf21270 */
[----:B------:R-:W-:-:S05]  /*24b0*/  VOTEU.ANY UP0, P0 ;  /* 0x00000000003f7886 */ /* 0x000fca0000000100 */
[----:B------:R-:W-:-:S04]  /*24c0*/  @UP0 USEL UR4, UR40, 0x1, UP1 ;  /* 0x0000000128040887 */ /* 0x000fc80008800000 */
[----:B------:R-:W-:-:S06]  /*24d0*/  @UP0 UIADD3 UR4, UR39, UR40, -UR4 ;  /* 0x0000002827040290 */ /* 0x000fcc000fffe804 */
[----:B------:R-:W-:-:S04]  /*24e0*/  IMAD.U32 R0, RZ, RZ, UR4 ;  /* 0x00000004ff007e24 */ /* 0x000fc8000f8e00ff */
[----:B------:R-:W-:-:S05]  /*24f0*/  @P0 IMAD.SHL.U32 R0, R0, 0x8, RZ ;  /* 0x0000000800000824 */ /* 0x000fca00078e00ff */
[----:B------:R-:W-:-:S04]  /*2500*/  @P0 LOP3.LUT R0, R0, 0x8, RZ, 0xc0, !PT ;  /* 0x0000000800000812 */ /* 0x000fc800078ec0ff */
[----:B------:R-:W-:-:S04]  /*2510*/  @P0 IADD3 R3, R6, 0x10, R0 ;  /* 0x0000001006030810 */ /* 0x000fc80007ffe000 */
[----:B------:R-:W-:-:S04]  /*2520*/  @P0 PRMT R3, R22, 0x654, R3 ;  /* 0x0000065416030816 */ /* 0x000fc80000000003 */
[----:B------:R2:W-:Y:S01]  /*2530*/  @P0 SYNCS.ARRIVE.TRANS64.RED.A1T0 RZ, [R3+URZ], RZ ;  /* 0x000000ff03ff09a7 */ /* 0x0005e2000810043f */
[----:B------:R-:W-:-:S13]  /*2540*/  ISETP.GT.U32.AND P0, PT, R19, 0x1, PT ;  /* 0x000000011300780c */ /* 0x000fda0003f04070 */
[----:B--2---:R-:W-:Y:S05]  /*2550*/  @P0 BRA `(.L_x_30) ;  /* 0x0000000000040947 */ /* 0x004fea0003800000 */
[----:B------:R-:W-:Y:S01]  /*2560*/  BPT.TRAP 0x1 ;  /* 0x000000040000795c */ /* 0x000fe20000300000 */
.L_x_30:
[----:B------:R-:W2:Y:S01]  /*2570*/  LDC R6, c[0x0][0x288] ;  /* 0x0000a200ff067b82 */ /* 0x000ea20000000800 */
[--C-:B------:R-:W-:Y:S01]  /*2580*/  SHF.R.U32.HI R0, RZ, 0x2, R18.reuse ;  /* 0x00000002ff007819 */ /* 0x100fe20000011612 */
[----:B------:R-:W-:Y:S01]  /*2590*/  UIADD3 UR39, UR40, UR39, URZ ;  /* 0x0000002728277290 */ /* 0x000fe2000fffe03f */
[----:B01----:R-:W-:Y:S01]  /*25a0*/  SHF.R.U32.HI R5, RZ, 0x7, R18 ;  /* 0x00000007ff057819 */ /* 0x003fe20000011612 */
[----:B------:R-:W-:Y:S01]  /*25b0*/  IMAD.SHL.U32 R11, R153, 0x80, RZ ;  /* 0x00000080990b7824 */ /* 0x000fe200078e00ff */
[----:B------:R-:W-:Y:S01]  /*25c0*/  LOP3.LUT R3, R0, 0x7, RZ, 0xc0, !PT ;  /* 0x0000000700037812 */ /* 0x000fe200078ec0ff */
[----:B------:R-:W-:Y:S01]  /*25d0*/  USHF.R.U32.HI UR4, URZ, 0x1, UR39 ;  /* 0x000000013f047899 */ /* 0x000fe20008011627 */
[----:B------:R-:W-:Y:S01]  /*25e0*/  LOP3.LUT R4, R18, 0x60, RZ, 0xc0, !PT ;  /* 0x0000006012047812 */ /* 0x000fe200078ec0ff */
[----:B------:R-:W-:Y:S01]  /*25f0*/  ULDC UR8, c[0x0][0x284] ;  /* 0x0000a10000087ab9 */ /* 0x000fe20000000800 */
[----:B------:R-:W-:Y:S01]  /*2600*/  LOP3.LUT R0, R5, 0x1, RZ, 0xc0, !PT ;  /* 0x0000000105007812 */ /* 0x000fe200078ec0ff */
[----:B------:R-:W-:Y:S01]  /*2610*/  ULOP3.LUT UR4, UR4, 0x1, URZ, 0xc0, !UPT ;  /* 0x0000000104047892 */ /* 0x000fe2000f8ec03f */
[----:B------:R-:W-:Y:S01]  /*2620*/  SHF.R.U32.HI R8, RZ, 0x1, R4 ;  /* 0x00000001ff087819 */ /* 0x000fe20000011604 */
[----:B------:R-:W-:Y:S01]  /*2630*/  UISETP.GT.U32.AND UP1, UPT, UR39, 0x1, UPT ;  /* 0x000000012700788c */ /* 0x000fe2000bf24070 */
[----:B------:R-:W-:Y:S01]  /*2640*/  SHF.R.S32.HI R15, RZ, 0x1f, R23 ;  /* 0x0000001fff0f7819 */ /* 0x000fe20000011417 */
[----:B------:R-:W-:Y:S01]  /*2650*/  IMAD.SHL.U32 R4, R0, 0x40, RZ ;  /* 0x0000004000047824 */ /* 0x000fe200078e00ff */
[----:B------:R-:W-:Y:S01]  /*2660*/  IADD3 R5, RZ, -R8, -R3 ;  /* 0x80000008ff057210 */ /* 0x000fe20007ffe803 */
[----:B------:R-:W-:Y:S01]  /*2670*/  UISETP.NE.U32.AND UP0, UPT, UR4, 0x1, UPT ;  /* 0x000000010400788c */ /* 0x000fe2000bf05070 */
[----:B------:R-:W-:-:S02]  /*2680*/  ULDC.64 UR6, c[0x0][0x5d0] ;  /* 0x0001740000067ab9 */ /* 0x000fc40000000a00 */
[----:B------:R-:W-:Y:S01]  /*2690*/  LOP3.LUT R165, R4, 0x40, R3, 0xe2, !PT ;  /* 0x0000004004a57812 */ /* 0x000fe200078ee203 */
[----:B------:R-:W-:Y:S01]  /*26a0*/  IMAD R157, R0, -0x40, R5 ;  /* 0xffffffc0009d7824 */ /* 0x000fe200078e0205 */
[----:B------:R-:W-:Y:S01]  /*26b0*/  LOP3.LUT R3, R18, 0x3, RZ, 0xc0, !PT ;  /* 0x0000000312037812 */ /* 0x000fe200078ec0ff */
[----:B------:R-:W-:Y:S01]  /*26c0*/  IMAD.SHL.U32 R0, R152, 0x100, RZ ;  /* 0x0000010098007824 */ /* 0x000fe200078e00ff */
[----:B------:R-:W-:Y:S01]  /*26d0*/  UISETP.LT.U32.AND UP1, UPT, UR40, 0x2, UP1 ;  /* 0x000000022800788c */ /* 0x000fe20008f21070 */
[----:B--2---:R-:W-:Y:S01]  /*26e0*/  ISETP.GE.AND P0, PT, R11, R6, PT ;  /* 0x000000060b00720c */ /* 0x004fe20003f06270 */
[----:B------:R-:W-:Y:S01]  /*26f0*/  UISETP.GT.U32.AND UP0, UPT, UR40, 0x1, !UP0 ;  /* 0x000000012800788c */ /* 0x000fe2000c704070 */
[----:B------:R-:W-:Y:S01]  /*2700*/  IMAD R10, R3, -0x2, R6 ;  /* 0xfffffffe030a7824 */ /* 0x000fe200078e0206 */
[----:B------:R-:W-:Y:S01]  /*2710*/  USEL UR5, URZ, 0x1, !UP1 ;  /* 0x000000013f057887 */ /* 0x000fe2000c800000 */
[----:B------:R-:W-:Y:S01]  /*2720*/  IMAD.SHL.U32 R6, R18, 0x2, RZ ;  /* 0x0000000212067824 */ /* 0x000fe200078e00ff */
[----:B------:R-:W-:Y:S01]  /*2730*/  ISETP.GE.OR P0, PT, R0, UR8, P0 ;  /* 0x0000000800007c0c */ /* 0x000fe20008706670 */
[----:B------:R-:W-:Y:S01]  /*2740*/  IMAD R4, R15, UR6, RZ ;  /* 0x000000060f047c24 */ /* 0x000fe2000f8e02ff */
[----:B------:R-:W-:Y:S01]  /*2750*/  USEL UR4, URZ, 0x1, !UP0 ;  /* 0x000000013f047887 */ /* 0x000fe2000c000000 */
[----:B------:R-:W-:Y:S01]  /*2760*/  IMAD.WIDE R152, R152, 0x100, RZ ;  /* 0x0000010098987825 */ /* 0x000fe200078e02ff */
[----:B------:R-:W-:Y:S01]  /*2770*/  LOP3.LUT R6, R11, 0x6, R6, 0xf8, !PT ;  /* 0x000000060b067812 */ /* 0x000fe200078ef806 */
[----:B------:R-:W-:Y:S01]  /*2780*/  ULOP3.LUT UR39, UR39, 0x1, URZ, 0xc0, !UPT ;  /* 0x0000000127277892 */ /* 0x000fe2000f8ec03f */
[----:B------:R-:W-:Y:S01]  /*2790*/  IADD3 R157, -R0, UR8, R157 ;  /* 0x00000008009d7c10 */ /* 0x000fe2000fffe19d */
[----:B------:R-:W-:Y:S01]  /*27a0*/  IMAD R9, R23, UR7, R4 ;  /* 0x0000000717097c24 */ /* 0x000fe2000f8e0204 */
[----:B------:R-:W-:Y:S01]  /*27b0*/  SHF.R.S32.HI R7, RZ, 0x1f, R6 ;  /* 0x0000001fff077819 */ /* 0x000fe20000011406 */
[----:B------:R-:W-:Y:S01]  /*27c0*/  ULOP3.LUT UR38, UR4, UR38, UR5, 0x96, !UPT ;  /* 0x0000002604267292 */ /* 0x000fe2000f8e9605 */
[----:B------:R-:W-:Y:S01]  /*27d0*/  LOP3.LUT R165, R152, R165, R8, 0xfe, !PT ;  /* 0x000000a598a57212 */ /* 0x000fe200078efe08 */
[----:B------:R-:W-:-:S02]  /*27e0*/  IMAD.IADD R0, R10, 0x1, -R11 ;  /* 0x000000010a007824 */ /* 0x000fc400078e0a0b */
[----:B------:R-:W-:-:S04]  /*27f0*/  IMAD.WIDE.U32 R4, R23, UR6, R6 ;  /* 0x0000000617047c25 */ /* 0x000fc8000f8e0006 */
[----:B------:R-:W-:Y:S02]  /*2800*/  IMAD.IADD R9, R5, 0x1, R9 ;  /* 0x0000000105097824 */ /* 0x000fe400078e0209 */
[----:B------:R-:W-:Y:S02]  /*2810*/  IMAD.MOV.U32 R3, RZ, RZ, -0x1 ;  /* 0xffffffffff037424 */ /* 0x000fe400078e00ff */
[----:B------:R-:W-:Y:S01]  /*2820*/  IMAD.MOV.U32 R8, RZ, RZ, R4 ;  /* 0x000000ffff087224 */ /* 0x000fe200078e0004 */
[----:B------:R-:W-:Y:S06]  /*2830*/  @P0 BRA `(.L_x_32) ;  /* 0x00000080007c0947 */ /* 0x000fec0003800000 */
[----:B------:R-:W0:Y:S01]  /*2840*/  LDC.64 R4, c[0x0][0x5c8] ;  /* 0x00017200ff047b82 */ /* 0x000e220000000a00 */
[----:B-----5:R-:W-:Y:S01]  /*2850*/  FSETP.NEU.AND P0, PT, R155, RZ, PT ;  /* 0x000000ff9b00720b */ /* 0x020fe20003f0d000 */
[----:B------:R-:W-:Y:S01]  /*2860*/  BSSY B0, `(.L_x_32) ;  /* 0x000081c000007945 */ /* 0x000fe20003800000 */
[----:B------:R-:W-:-:S04]  /*2870*/  ISETP.GT.AND P1, PT, R157, RZ, PT ;  /* 0x000000ff9d00720c */ /* 0x000fc80003f24270 */
[----:B------:R-:W-:Y:S01]  /*2880*/  ISETP.GT.AND P2, PT, R0, RZ, P1 ;  /* 0x000000ff0000720c */ /* 0x000fe20000f44270 */
[-C--:B0-----:R-:W-:Y:S02]  /*2890*/  IMAD R10, R153, R4.reuse, RZ ;  /* 0x00000004990a7224 */ /* 0x081fe400078e02ff */
[----:B------:R-:W-:-:S04]  /*28a0*/  IMAD.WIDE.U32 R168, R165, R4, R8 ;  /* 0x00000004a5a87225 */ /* 0x000fc800078e0008 */
[----:B------:R-:W-:-:S04]  /*28b0*/  IMAD R9, R165, R5, R10 ;  /* 0x00000005a5097224 */ /* 0x000fc800078e020a */
[----:B------:R-:W-:Y:S01]  /*28c0*/  IMAD.IADD R175, R169, 0x1, R9 ;  /* 0x00000001a9af7824 */ /* 0x000fe200078e0209 */
[----:B------:R-:W-:Y:S06]  /*28d0*/  @!P0 BRA `(.L_x_33) ;  /* 0x0000005c001c8947 */ /* 0x000fec0003800000 */
[----:B------:R-:W0:Y:S01]  /*28e0*/  LDC.64 R10, c[0x0][0x5b8] ;  /* 0x00016e00ff0a7b82 */ /* 0x000e220000000a00 */
[----:B------:R-:W-:-:S07]  /*28f0*/  ULDC.64 UR4, c[0x0][0x5c0] ;  /* 0x0001700000047ab9 */ /* 0x000fce0000000a00 */
[----:B------:R-:W1:Y:S08]  /*2900*/  LDC.64 R12, c[0x0][0x5b0] ;  /* 0x00016c00ff0c7b82 */ /* 0x000e700000000a00 */
[----:B------:R-:W2:Y:S01]  /*2910*/  LDC.64 R8, c[0x0][0x5a8] ;  /* 0x00016a00ff087b82 */ /* 0x000ea20000000a00 */
[----:B0-----:R-:W-:-:S04]  /*2920*/  IMAD R14, R15, R10, RZ ;  /* 0x0000000a0f0e7224 */ /* 0x001fc800078e02ff */
[C---:B------:R-:W-:Y:S02]  /*2930*/  IMAD R11, R23.reuse, R11, R14 ;  /* 0x0000000b170b7224 */ /* 0x040fe400078e020e */
[----:B------:R-:W-:-:S04]  /*2940*/  IMAD.WIDE.U32 R14, R23, R10, R6 ;  /* 0x0000000a170e7225 */ /* 0x000fc800078e0006 */
[----:B-1----:R-:W-:Y:S02]  /*2950*/  IMAD R20, R153, R12, RZ ;  /* 0x0000000c99147224 */ /* 0x002fe400078e02ff */
[----:B------:R-:W-:Y:S02]  /*2960*/  IMAD.IADD R21, R15, 0x1, R11 ;  /* 0x000000010f157824 */ /* 0x000fe400078e020b */
[----:B------:R-:W-:Y:S02]  /*2970*/  IMAD R173, R165, R13, R20 ;  /* 0x0000000da5ad7224 */ /* 0x000fe400078e0214 */
[----:B------:R-:W-:-:S04]  /*2980*/  IMAD.MOV.U32 R20, RZ, RZ, R14 ;  /* 0x000000ffff147224 */ /* 0x000fc800078e000e */
[----:B------:R-:W-:-:S04]  /*2990*/  IMAD.WIDE.U32 R158, R165, R12, R20 ;  /* 0x0000000ca59e7225 */ /* 0x000fc800078e0014 */
[----:B------:R-:W-:Y:S01]  /*29a0*/  IMAD.IADD R159, R159, 0x1, R173 ;  /* 0x000000019f9f7824 */ /* 0x000fe200078e02ad */
[----:B--2---:R-:W-:-:S04]  /*29b0*/  LEA R160, P0, R158, R8, 0x2 ;  /* 0x000000089ea07211 */ /* 0x004fc800078010ff */
[----:B------:R-:W-:-:S05]  /*29c0*/  LEA.HI.X R161, R158, R9, R159, 0x2, P0 ;  /* 0x000000099ea17211 */ /* 0x000fca00000f149f */
[----:B------:R0:W2:Y:S01]  /*29d0*/  @P2 LDG.E.LTC128B R169, desc[UR36][R160.64] ;  /* 0x00000024a0a92981 */ /* 0x0000a2000c1e1920 */
[----:B------:R-:W-:Y:S01]  /*29e0*/  LEA R158, P0, R168, UR4, 0x2 ;  /* 0x00000004a89e7c11 */ /* 0x000fe2000f8010ff */
[----:B------:R-:W-:Y:S01]  /*29f0*/  IMAD.WIDE.U32 R162, R165, R12, R6 ;  /* 0x0000000ca5a27225 */ /* 0x000fe200078e0006 */
[----:B------:R-:W-:Y:S01]  /*2a00*/  ISETP.GT.AND P3, PT, R0, 0x1, P1 ;  /* 0x000000010000780c */ /* 0x000fe20000f64270 */
[----:B------:R-:W-:Y:S01]  /*2a10*/  BSSY B1, `(.L_x_34) ;  /* 0x0000011000017945 */ /* 0x000fe20003800000 */
[----:B------:R-:W-:Y:S01]  /*2a20*/  LEA.HI.X R159, R168, UR5, R175, 0x2, P0 ;  /* 0x00000005a89f7c11 */ /* 0x000fe200080f14af */
[----:B------:R-:W-:Y:S01]  /*2a30*/  IMAD.IADD R163, R173, 0x1, R163 ;  /* 0x00000001ada37824 */ /* 0x000fe200078e02a3 */
[C---:B0-----:R-:W-:Y:S01]  /*2a40*/  SHF.L.U64.HI R161, R12.reuse, 0x3, R13 ;  /* 0x000000030ca17819 */ /* 0x041fe2000001020d */
[----:B------:R-:W-:Y:S01]  /*2a50*/  IMAD.SHL.U32 R160, R12, 0x8, RZ ;  /* 0x000000080ca07824 */ /* 0x000fe200078e00ff */
[----:B--2---:R-:W-:-:S05]  /*2a60*/  LOP3.LUT R166, R169, 0xffffe000, RZ, 0xc0, !PT ;  /* 0xffffe000a9a67812 */ /* 0x004fca00078ec0ff */
[----:B------:R-:W-:Y:S01]  /*2a70*/  FMUL R171, R166, R155 ;  /* 0x0000009ba6ab7220 */ /* 0x000fe20000400000 */
[----:B------:R-:W-:-:S04]  /*2a80*/  IMAD.WIDE.U32 R166, R23, R10, R162 ;  /* 0x0000000a17a67225 */ /* 0x000fc800078e00a2 */
[----:B------:R-:W-:Y:S01]  /*2a90*/  FFMA R171, R88, R154, R171 ;  /* 0x0000009a58ab7223 */ /* 0x000fe200000000ab */
[----:B------:R-:W-:Y:S01]  /*2aa0*/  IMAD.IADD R88, R11, 0x1, R167 ;  /* 0x000000010b587824 */ /* 0x000fe200078e02a7 */
[----:B------:R-:W-:-:S03]  /*2ab0*/  LEA R162, P0, R166, R8, 0x2 ;  /* 0x00000008a6a27211 */ /* 0x000fc600078010ff */
[----:B------:R-:W-:Y:S02]  /*2ac0*/  F2FP.TF32.F32.PACK_B R171, R171 ;  /* 0x000000abffab723e */ /* 0x000fe400024050ff */
[----:B------:R-:W-:Y:S01]  /*2ad0*/  LEA.HI.X R163, R166, R9, R88, 0x2, P0 ;  /* 0x00000009a6a37211 */ /* 0x000fe200000f1458 */
[----:B------:R-:W-:Y:S02]  /*2ae0*/  IMAD.WIDE.U32 R166, R165, R12, R160 ;  /* 0x0000000ca5a67225 */ /* 0x000fe400078e00a0 */
[----:B------:R0:W-:Y:S01]  /*2af0*/  @P2 STG.E desc[UR36][R158.64], R171 ;  /* 0x000000ab9e002986 */ /* 0x0001e2000c101924 */
[----:B------:R-:W-:Y:S05]  /*2b00*/  @!P3 BRA `(.L_x_35) ;  /* 0x000000000004b947 */ /* 0x000fea0003800000 */
[----:B------:R1:W5:Y:S02]  /*2b10*/  LDG.E.LTC128B R169, desc[UR36][R162.64+0x4] ;  /* 0x00000424a2a97981 */ /* 0x000364000c1e1920 */
.L_x_35:
[----:B------:R-:W-:Y:S05]  /*2b20*/  BSYNC B1 ;  /* 0x0000000000017941 */ /* 0x000fea0003800000 */
.L_x_34:
[----:B-----5:R-:W-:Y:S01]  /*2b30*/  LOP3.LUT R88, R169, 0xffffe000, RZ, 0xc0, !PT ;  /* 0xffffe000a9587812 */ /* 0x020fe200078ec0ff */
[----:B0-----:R-:W-:Y:S01]  /*2b40*/  IMAD.IADD R171, R173, 0x1, R167 ;  /* 0x00000001adab7824 */ /* 0x001fe200078e02a7 */
[----:B------:R-:W-:Y:S02]  /*2b50*/  ISETP.GT.AND P0, PT, R157, 0x8, PT ;  /* 0x000000089d00780c */ /* 0x000fe40003f04270 */
[----:B------:R-:W-:Y:S01]  /*2b60*/  IADD3 R167, P4, R14, R166, RZ ;  /* 0x000000a60ea77210 */ /* 0x000fe20007f9e0ff */
[----:B------:R-:W-:Y:S01]  /*2b70*/  FMUL R88, R88, R155 ;  /* 0x0000009b58587220 */ /* 0x000fe20000400000 */
[----:B------:R-:W-:-:S03]  /*2b80*/  ISETP.GT.AND P2, PT, R0, RZ, P0 ;  /* 0x000000ff0000720c */ /* 0x000fc60000744270 */
[----:B------:R-:W-:Y:S02]  /*2b90*/  IMAD.X R168, R171, 0x1, R21, P4 ;  /* 0x00000001aba87824 */ /* 0x000fe400020e0615 */
[----:B------:R-:W-:Y:S01]  /*2ba0*/  FFMA R175, R89, R154, R88 ;  /* 0x0000009a59af7223 */ /* 0x000fe20000000058 */
[----:B------:R-:W-:-:S04]  /*2bb0*/  LEA R172, P4, R167, R8, 0x2 ;  /* 0x00000008a7ac7211 */ /* 0x000fc800078810ff */
[----:B------:R-:W-:Y:S01]  /*2bc0*/  LEA.HI.X R173, R167, R9, R168, 0x2, P4 ;  /* 0x00000009a7ad7211 */ /* 0x000fe200020f14a8 */
[----:B------:R-:W-:Y:S01]  /*2bd0*/  IMAD.MOV.U32 R168, RZ, RZ, R169 ;  /* 0x000000ffffa87224 */ /* 0x000fe200078e00a9 */
[----:B------:R-:W-:-:S05]  /*2be0*/  F2FP.TF32.F32.PACK_B R175, R175 ;  /* 0x000000afffaf723e */ /* 0x000fca00024050ff */
[----:B------:R0:W-:Y:S04]  /*2bf0*/  @P3 STG.E desc[UR36][R158.64+0x4], R175 ;  /* 0x000004af9e003986 */ /* 0x0001e8000c101924 */
[----:B------:R-:W2:Y:S01]  /*2c00*/  @P2 LDG.E.LTC128B R168, desc[UR36][R172.64] ;  /* 0x00000024aca82981 */ /* 0x000ea2000c1e1920 */
[----:B------:R-:W-:Y:S01]  /*2c10*/  IADD3 R166, P3, R6, R166, RZ ;  /* 0x000000a606a67210 */ /* 0x000fe20007f7e0ff */
[----:B------:R-:W-:Y:S01]  /*2c20*/  IMAD.SHL.U32 R169, R4, 0x20, RZ ;  /* 0x0000002004a97824 */ /* 0x000fe200078e00ff */
[----:B------:R-:W-:Y:S03]  /*2c30*/  BSSY B1, `(.L_x_36) ;  /* 0x0000011000017945 */ /* 0x000fe60003800000 */
[----:B------:R-:W-:Y:S01]  /*2c40*/  IMAD.X R167, R7, 0x1, R171, P3 ;  /* 0x0000000107a77824 */ /* 0x000fe200018e06ab */
[----:B------:R-:W-:Y:S01]  /*2c50*/  IADD3 R170, P3, R169, R158, RZ ;  /* 0x0000009ea9aa7210 */ /* 0x000fe20007f7e0ff */
[----:B------:R-:W-:-:S04]  /*2c60*/  IMAD.WIDE.U32 R166, R23, R10, R166 ;  /* 0x0000000a17a67225 */ /* 0x000fc800078e00a6 */
[----:B------:R-:W-:Y:S01]  /*2c70*/  IMAD.IADD R171, R11, 0x1, R167 ;  /* 0x000000010bab7824 */ /* 0x000fe200078e02a7 */
[----:B------:R-:W-:Y:S02]  /*2c80*/  SHF.L.U64.HI R167, R4, 0x5, R5 ;  /* 0x0000000504a77819 */ /* 0x000fe40000010205 */
[----:B--2---:R-:W-:-:S05]  /*2c90*/  LOP3.LUT R88, R168, 0xffffe000, RZ, 0xc0, !PT ;  /* 0xffffe000a8587812 */ /* 0x004fca00078ec0ff */
[----:B------:R-:W-:Y:S01]  /*2ca0*/  FMUL R89, R88, R155 ;  /* 0x0000009b58597220 */ /* 0x000fe20000400000 */
[----:B------:R-:W-:-:S03]  /*2cb0*/  LEA R88, P4, R166, R8, 0x2 ;  /* 0x00000008a6587211 */ /* 0x000fc600078810ff */
[----:B------:R-:W-:Y:S01]  /*2cc0*/  FFMA R173, R90, R154, R89 ;  /* 0x0000009a5aad7223 */ /* 0x000fe20000000059 */
[----:B------:R-:W-:Y:S01]  /*2cd0*/  LEA.HI.X R89, R166, R9, R171, 0x2, P4 ;  /* 0x00000009a6597211 */ /* 0x000fe200020f14ab */
[----:B------:R-:W-:Y:S01]  /*2ce0*/  IMAD.X R171, R167, 0x1, R159, P3 ;  /* 0x00000001a7ab7824 */ /* 0x000fe200018e069f */
[----:B------:R-:W-:Y:S02]  /*2cf0*/  ISETP.GT.AND P4, PT, R0, 0x1, P0 ;  /* 0x000000010000780c */ /* 0x000fe40000784270 */
[----:B------:R-:W-:-:S05]  /*2d00*/  F2FP.TF32.F32.PACK_B R173, R173 ;  /* 0x000000adffad723e */ /* 0x000fca00024050ff */
[----:B------:R0:W-:Y:S06]  /*2d10*/  @P2 STG.E desc[UR36][R170.64], R173 ;  /* 0x000000adaa002986 */ /* 0x0001ec000c101924 */
[----:B------:R-:W-:Y:S05]  /*2d20*/  @!P4 BRA `(.L_x_37) ;  /* 0x000000000004c947 */ /* 0x000fea0003800000 */
[----:B------:R2:W5:Y:S02]  /*2d30*/  LDG.E.LTC128B R168, desc[UR36][R88.64+0x4] ;  /* 0x0000042458a87981 */ /* 0x000564000c1e1920 */
.L_x_37:
[----:B------:R-:W-:Y:S05]  /*2d40*/  BSYNC B1 ;  /* 0x0000000000017941 */ /* 0x000fea0003800000 */
.L_x_36:
[----:B-----5:R-:W-:Y:S01]  /*2d50*/  LOP3.LUT R90, R168, 0xffffe000, RZ, 0xc0, !PT ;  /* 0xffffe000a85a7812 */ /* 0x020fe200078ec0ff */
[----:B------:R-:W-:Y:S01]  /*2d60*/  BSSY B1, `(.L_x_38) ;  /* 0x000000a000017945 */ /* 0x000fe20003800000 */
[----:B------:R-:W-:-:S03]  /*2d70*/  ISETP.GT.AND P2, PT, R0, 0x8, P1 ;  /* 0x000000080000780c */ /* 0x000fc60000f44270 */
[----:B------:R-:W-:-:S04]  /*2d80*/  FMUL R90, R90, R155 ;  /* 0x0000009b5a5a7220 */ /* 0x000fc80000400000 */
[----:B0-----:R-:W-:Y:S01]  /*2d90*/  FFMA R173, R91, R154, R90 ;  /* 0x0000009a5bad7223 */ /* 0x001fe2000000005a */
[----:B------:R-:W-:Y:S02]  /*2da0*/  @P4 IMAD.MOV.U32 R90, RZ, RZ, R170 ;  /* 0x000000ffff5a4224 */ /* 0x000fe400078e00aa */
[----:B------:R-:W-:Y:S02]  /*2db0*/  @P4 IMAD.MOV.U32 R91, RZ, RZ, R171 ;  /* 0x000000ffff5b4224 */ /* 0x000fe400078e00ab */
[----:B------:R-:W-:-:S05]  /*2dc0*/  F2FP.TF32.F32.PACK_B R173, R173 ;  /* 0x000000adffad723e */ /* 0x000fca00024050ff */
[----:B------:R0:W-:Y:S01]  /*2dd0*/  @P4 STG.E desc[UR36][R90.64+0x4], R173 ;  /* 0x000004ad5a004986 */ /* 0x0001e2000c101924 */
[----:B------:R-:W-:Y:S05]  /*2de0*/  @!P2 BRA `(.L_x_39) ;  /* 0x000000000004a947 */ /* 0x000fea0003800000 */
[----:B------:R3:W5:Y:S02]  /*2df0*/  LDG.E.LTC128B R168, desc[UR36][R162.64+0x20] ;  /* 0x00002024a2a87981 */ /* 0x000764000c1e1920 */
.L_x_39:
[----:B------:R-:W-:Y:S05]  /*2e00*/  BSYNC B1 ;  /* 0x0000000000017941 */ /* 0x000fea0003800000 */
.L_x_38:
[----:B0----5:R-:W-:Y:S01]  /*2e10*/  LOP3.LUT R90, R168, 0xffffe000, RZ, 0xc0, !PT ;  /* 0xffffe000a85a7812 */ /* 0x021fe200078ec0ff */
[----:B------:R-:W-:Y:S01]  /*2e20*/  BSSY B1, `(.L_x_40) ;  /* 0x000000a000017945 */ /* 0x000fe20003800000 */
[----:B------:R-:W-:-:S03]  /*2e30*/  ISETP.GT.AND P3, PT, R0, 0x9, P1 ;  /* 0x000000090000780c */ /* 0x000fc60000f64270 */
[----:B------:R-:W-:Y:S01]  /*2e40*/  FMUL R91, R90, R155 ;  /* 0x0000009b5a5b7220 */ /* 0x000fe20000400000 */
[----:B------:R-:W-:-:S03]  /*2e50*/  @P2 IMAD.MOV.U32 R90, RZ, RZ, R158 ;  /* 0x000000ffff5a2224 */ /* 0x000fc600078e009e */
[----:B------:R-:W-:Y:S01]  /*2e60*/  FFMA R173, R92, R154, R91 ;  /* 0x0000009a5cad7223 */ /* 0x000fe2000000005b */
[----:B------:R-:W-:-:S04]  /*2e70*/  @P2 IMAD.MOV.U32 R91, RZ, RZ, R159 ;  /* 0x000000ffff5b2224 */ /* 0x000fc800078e009f */
[----:B------:R-:W-:-:S05]  /*2e80*/  F2FP.TF32.F32.PACK_B R173, R173 ;  /* 0x000000adffad723e */ /* 0x000fca00024050ff */
[----:B------:R0:W-:Y:S01]  /*2e90*/  @P2 STG.E desc[UR36][R90.64+0x20], R173 ;  /* 0x000020ad5a002986 */ /* 0x0001e2000c101924 */
[----:B------:R-:W-:Y:S05]  /*2ea0*/  @!P3 BRA `(.L_x_41) ;  /* 0x000000000004b947 */ /* 0x000fea0003800000 */
[----:B------:R4:W5:Y:S02]  /*2eb0*/  LDG.E.LTC128B R168, desc[UR36][R162.64+0x24] ;  /* 0x00002424a2a87981 */ /* 0x000964000c1e1920 */
.L_x_41:
[----:B------:R-:W-:Y:S05]  /*2ec0*/  BSYNC B1 ;  /* 0x0000000000017941 */ /* 0x000fea0003800000 */
.L_x_40:
[----:B0----5:R-:W-:Y:S01]  /*2ed0*/  LOP3.LUT R90, R168, 0xffffe000, RZ, 0xc0, !PT ;  /* 0xffffe000a85a7812 */ /* 0x021fe200078ec0ff */
[----:B------:R-:W-:Y:S01]  /*2ee0*/  @P3 IMAD.MOV.U32 R91, RZ, RZ, R159 ;  /* 0x000000ffff5b3224 */ /* 0x000fe200078e009f */
[----:B------:R-:W-:Y:S01]  /*2ef0*/  ISETP.GT.AND P2, PT, R0, 0x8, P0 ;  /* 0x000000080000780c */ /* 0x000fe20000744270 */
[----:B------:R-:W-:Y:S02]  /*2f00*/  BSSY B1, `(.L_x_42) ;  /* 0x0000008000017945 */ /* 0x000fe40003800000 */
[----:B------:R-:W-:-:S04]  /*2f10*/  FMUL R90, R90, R155 ;  /* 0x0000009b5a5a7220 */ /* 0x000fc80000400000 */
[----:B------:R-:W-:Y:S01]  /*2f20*/  FFMA R93, R93, R154, R90 ;  /* 0x0000009a5d5d7223 */ /* 0x000fe2000000005a */
[----:B------:R-:W-:-:S04]  /*2f30*/  @P3 IMAD.MOV.U32 R90, RZ, RZ, R158 ;  /* 0x000000ffff5a3224 */ /* 0x000fc800078e009e */
[----:B------:R-:W-:-:S05]  /*2f40*/  F2FP.TF32.F32.PACK_B R93, R93 ;  /* 0x0000005dff5d723e */ /* 0x000fca00024050ff */
[----:B------:R0:W-:Y:S01]  /*2f50*/  @P3 STG.E desc[UR36][R90.64+0x24], R93 ;  /* 0x0000245d5a003986 */ /* 0x0001e2000c101924 */
[----:B------:R-:W-:Y:S05]  /*2f60*/  @!P2 BRA `(.L_x_43) ;  /* 0x000000000004a947 */ /* 0x000fea0003800000 */
[----:B------:R0:W5:Y:S02]  /*2f70*/  LDG.E.LTC128B R168, desc[UR36][R88.64+0x20] ;  /* 0x0000202458a87981 */ /* 0x000164000c1e1920 */
.L_x_43:
[----:B------:R-:W-:Y:S05]  /*2f80*/  BSYNC B1 ;  /* 0x0000000000017941 */ /* 0x000fea0003800000 */
.L_x_42:
        /* <DEDUP_REMOVED lines=11> */
.L_x_45:
[----:B------:R-:W-:Y:S05]  /*3040*/  BSYNC B1 ;  /* 0x0000000000017941 */ /* 0x000fea0003800000 */
.L_x_44:
        /* <DEDUP_REMOVED lines=11> */
.L_x_47:
[----:B------:R-:W-:Y:S05]  /*3100*/  BSYNC B1 ;  /* 0x0000000000017941 */ /* 0x000fea0003800000 */
.L_x_46:
        /* <DEDUP_REMOVED lines=11> */
.L_x_49:
[----:B------:R-:W-:Y:S05]  /*31c0*/  BSYNC B1 ;  /* 0x0000000000017941 */ /* 0x000fea0003800000 */
.L_x_48:
        /* <DEDUP_REMOVED lines=11> */
.L_x_51:
[----:B------:R-:W-:Y:S05]  /*3280*/  BSYNC B1 ;  /* 0x0000000000017941 */ /* 0x000fea0003800000 */
.L_x_50:
        /* <DEDUP_REMOVED lines=11> */
.L_x_53:
[----:B------:R-:W-:Y:S05]  /*3340*/  BSYNC B1 ;  /* 0x0000000000017941 */ /* 0x000fea0003800000 */
.L_x_52:
        /* <DEDUP_REMOVED lines=11> */
.L_x_55:
[----:B------:R-:W-:Y:S05]  /*3400*/  BSYNC B1 ;  /* 0x0000000000017941 */ /* 0x000fea0003800000 */
.L_x_54:
        /* <DEDUP_REMOVED lines=11> */
.L_x_57:
[----:B------:R-:W-:Y:S05]  /*34c0*/  BSYNC B1 ;  /* 0x0000000000017941 */ /* 0x000fea0003800000 */
.L_x_56:
        /* <DEDUP_REMOVED lines=11> */
.L_x_59:
[----:B------:R-:W-:Y:S05]  /*3580*/  BSYNC B1 ;  /* 0x0000000000017941 */ /* 0x000fea0003800000 */
.L_x_58:
        /* <DEDUP_REMOVED lines=11> */
.L_x_61:
[----:B------:R-:W-:Y:S05]  /*3640*/  BSYNC B1 ;  /* 0x0000000000017941 */ /* 0x000fea0003800000 */
.L_x_60:
        /* <DEDUP_REMOVED lines=11> */
.L_x_63:
[----:B------:R-:W-:Y:S05]  /*3700*/  BSYNC B1 ;  /* 0x0000000000017941 */ /* 0x000fea0003800000 */
.L_x_62:
        /* <DEDUP_REMOVED lines=11> */
.L_x_65:
[----:B------:R-:W-:Y:S05]  /*37c0*/  BSYNC B1 ;  /* 0x0000000000017941 */ /* 0x000fea0003800000 */
.L_x_64:
        /* <DEDUP_REMOVED lines=11> */
.L_x_67:
[----:B------:R-:W-:Y:S05]  /*3880*/  BSYNC B1 ;  /* 0x0000000000017941 */ /* 0x000fea0003800000 */
.L_x_66:
        /* <DEDUP_REMOVED lines=11> */
.L_x_69:
[----:B------:R-:W-:Y:S05]  /*3940*/  BSYNC B1 ;  /* 0x0000000000017941 */ /* 0x000fea0003800000 */
.L_x_68:
        /* <DEDUP_REMOVED lines=11> */
.L_x_71:
[----:B------:R-:W-:Y:S05]  /*3a00*/  BSYNC B1 ;  /* 0x0000000000017941 */ /* 0x000fea0003800000 */
.L_x_70:
        /* <DEDUP_REMOVED lines=11> */
.L_x_73:
[----:B------:R-:W-:Y:S05]  /*3ac0*/  BSYNC B1 ;  /* 0x0000000000017941 */ /* 0x000fea0003800000 */
.L_x_72:
        /* <DEDUP_REMOVED lines=11> */
.L_x_75:
[----:B------:R-:W-:Y:S05]  /*3b80*/  BSYNC B1 ;  /* 0x0000000000017941 */ /* 0x000fea0003800000 */
.L_x_74:
        /* <DEDUP_REMOVED lines=11> */
.L_x_77:
[----:B------:R-:W-:Y:S05]  /*3c40*/  BSYNC B1 ;  /* 0x0000000000017941 */ /* 0x000fea0003800000 */
.L_x_76:
        /* <DEDUP_REMOVED lines=11> */
.L_x_79:
[----:B------:R-:W-:Y:S05]  /*3d00*/  BSYNC B1 ;  /* 0x0000000000017941 */ /* 0x000fea0003800000 */
.L_x_78:
        /* <DEDUP_REMOVED lines=11> */
.L_x_81:
[----:B------:R-:W-:Y:S05]  /*3dc0*/  BSYNC B1 ;  /* 0x0000000000017941 */ /* 0x000fea0003800000 */
.L_x_80:
        /* <DEDUP_REMOVED lines=11> */
.L_x_83:
[----:B------:R-:W-:Y:S05]  /*3e80*/  BSYNC B1 ;  /* 0x0000000000017941 */ /* 0x000fea0003800000 */
.L_x_82:
        /* <DEDUP_REMOVED lines=11> */
.L_x_85:
[----:B------:R-:W-:Y:S05]  /*3f40*/  BSYNC B1 ;  /* 0x0000000000017941 */ /* 0x000fea0003800000 */
.L_x_84:
        /* <DEDUP_REMOVED lines=11> */
.L_x_87:
[----:B------:R-:W-:Y:S05]  /*4000*/  BSYNC B1 ;  /* 0x0000000000017941 */ /* 0x000fea0003800000 */
.L_x_86:
        /* <DEDUP_REMOVED lines=11> */
.L_x_89:
[----:B------:R-:W-:Y:S05]  /*40c0*/  BSYNC B1 ;  /* 0x0000000000017941 */ /* 0x000fea0003800000 */
.L_x_88:
        /* <DEDUP_REMOVED lines=11> */
.L_x_91:
[----:B------:R-:W-:Y:S05]  /*4180*/  BSYNC B1 ;  /* 0x0000000000017941 */ /* 0x000fea0003800000 */
.L_x_90:
        /* <DEDUP_REMOVED lines=11> */
.L_x_93:
[----:B------:R-:W-:Y:S05]  /*4240*/  BSYNC B1 ;  /* 0x0000000000017941 */ /* 0x000fea0003800000 */
.L_x_92:
        /* <DEDUP_REMOVED lines=11> */
.L_x_95:
[----:B------:R-:W-:Y:S05]  /*4300*/  BSYNC B1 ;  /* 0x0000000000017941 */ /* 0x000fea0003800000 */
.L_x_94:
        /* <DEDUP_REMOVED lines=11> */
.L_x_97:
[----:B------:R-:W-:Y:S05]  /*43c0*/  BSYNC B1 ;  /* 0x0000000000017941 */ /* 0x000fea0003800000 */
.L_x_96:
        /* <DEDUP_REMOVED lines=11> */
.L_x_99:
[----:B------:R-:W-:Y:S05]  /*4480*/  BSYNC B1 ;  /* 0x0000000000017941 */ /* 0x000fea0003800000 */
.L_x_98:
        /* <DEDUP_REMOVED lines=11> */
.L_x_101:
[----:B------:R-:W-:Y:S05]  /*4540*/  BSYNC B1 ;  /* 0x0000000000017941 */ /* 0x000fea0003800000 */
.L_x_100:
        /* <DEDUP_REMOVED lines=11> */
.L_x_103:
[----:B------:R-:W-:Y:S05]  /*4600*/  BSYNC B1 ;  /* 0x0000000000017941 */ /* 0x000fea0003800000 */
.L_x_102:
        /* <DEDUP_REMOVED lines=11> */
.L_x_105:
[----:B------:R-:W-:Y:S05]  /*46c0*/  BSYNC B1 ;  /* 0x0000000000017941 */ /* 0x000fea0003800000 */
.L_x_104:
        /* <DEDUP_REMOVED lines=11> */
.L_x_107:
[----:B------:R-:W-:Y:S05]  /*4780*/  BSYNC B1 ;  /* 0x0000000000017941 */ /* 0x000fea0003800000 */
.L_x_106:
        /* <DEDUP_REMOVED lines=11> */
.L_x_109:
[----:B------:R-:W-:Y:S05]  /*4840*/  BSYNC B1 ;  /* 0x0000000000017941 */ /* 0x000fea0003800000 */
.L_x_108:
        /* <DEDUP_REMOVED lines=11> */
.L_x_111:
[----:B------:R-:W-:Y:S05]  /*4900*/  BSYNC B1 ;  /* 0x0000000000017941 */ /* 0x000fea0003800000 */
.L_x_110:
        /* <DEDUP_REMOVED lines=11> */
.L_x_113:
[----:B------:R-:W-:Y:S05]  /*49c0*/  BSYNC B1 ;  /* 0x0000000000017941 */ /* 0x000fea0003800000 */
.L_x_112:
        /* <DEDUP_REMOVED lines=11> */
.L_x_115:
[----:B------:R-:W-:Y:S05]  /*4a80*/  BSYNC B1 ;  /* 0x0000000000017941 */ /* 0x000fea0003800000 */
.L_x_114:
        /* <DEDUP_REMOVED lines=11> */
.L_x_117:
[----:B------:R-:W-:Y:S05]  /*4b40*/  BSYNC B1 ;  /* 0x0000000000017941 */ /* 0x000fea0003800000 */
.L_x_116:
        /* <DEDUP_REMOVED lines=11> */
.L_x_119:
[----:B------:R-:W-:Y:S05]  /*4c00*/  BSYNC B1 ;  /* 0x0000000000017941 */ /* 0x000fea0003800000 */
.L_x_118:
        /* <DEDUP_REMOVED lines=11> */
.L_x_121:
[----:B------:R-:W-:Y:S05]  /*4cc0*/  BSYNC B1 ;  /* 0x0000000000017941 */ /* 0x000fea0003800000 */
.L_x_120:
        /* <DEDUP_REMOVED lines=11> */
.L_x_123:
[----:B------:R-:W-:Y:S05]  /*4d80*/  BSYNC B1 ;  /* 0x0000000000017941 */ /* 0x000fea0003800000 */
.L_x_122:
        /* <DEDUP_REMOVED lines=11> */
.L_x_125:
[----:B------:R-:W-:Y:S05]  /*4e40*/  BSYNC B1 ;  /* 0x0000000000017941 */ /* 0x000fea0003800000 */
.L_x_124:
        /* <DEDUP_REMOVED lines=11> */
.L_x_127:
[----:B------:R-:W-:Y:S05]  /*4f00*/  BSYNC B1 ;  /* 0x0000000000017941 */ /* 0x000fea0003800000 */
.L_x_126:
        /* <DEDUP_REMOVED lines=11> */
.L_x_129:
[----:B------:R-:W-:Y:S05]  /*4fc0*/  BSYNC B1 ;  /* 0x0000000000017941 */ /* 0x000fea0003800000 */
.L_x_128:
        /* <DEDUP_REMOVED lines=11> */
.L_x_131:
[----:B------:R-:W-:Y:S05]  /*5080*/  BSYNC B1 ;  /* 0x0000000000017941 */ /* 0x000fea0003800000 */
.L_x_130:
        /* <DEDUP_REMOVED lines=11> */
.L_x_133:
[----:B------:R-:W-:Y:S05]  /*5140*/  BSYNC B1 ;  /* 0x0000000000017941 */ /* 0x000fea0003800000 */
.L_x_132:
        /* <DEDUP_REMOVED lines=11> */
.L_x_135:
[----:B------:R-:W-:Y:S05]  /*5200*/  BSYNC B1 ;  /* 0x0000000000017941 */ /* 0x000fea0003800000 */
.L_x_134:
        /* <DEDUP_REMOVED lines=11> */
.L_x_137:
[----:B------:R-:W-:Y:S05]  /*52c0*/  BSYNC B1 ;  /* 0x0000000000017941 */ /* 0x000fea0003800000 */
.L_x_136:
        /* <DEDUP_REMOVED lines=11> */
.L_x_139:
[----:B------:R-:W-:Y:S05]  /*5380*/  BSYNC B1 ;  /* 0x0000000000017941 */ /* 0x000fea0003800000 */
.L_x_138:
        /* <DEDUP_REMOVED lines=11> */
.L_x_141:
[----:B------:R-:W-:Y:S05]  /*5440*/  BSYNC B1 ;  /* 0x0000000000017941 */ /* 0x000fea0003800000 */
.L_x_140:
        /* <DEDUP_REMOVED lines=11> */
.L_x_143:
[----:B------:R-:W-:Y:S05]  /*5500*/  BSYNC B1 ;  /* 0x0000000000017941 */ /* 0x000fea0003800000 */
.L_x_142:
        /* <DEDUP_REMOVED lines=11> */
.L_x_145:
[----:B------:R-:W-:Y:S05]  /*55c0*/  BSYNC B1 ;  /* 0x0000000000017941 */ /* 0x000fea0003800000 */
.L_x_144:
        /* <DEDUP_REMOVED lines=11> */
.L_x_147:
[----:B------:R-:W-:Y:S05]  /*5680*/  BSYNC B1 ;  /* 0x0000000000017941 */ /* 0x000fea0003800000 */
.L_x_146:
        /* <DEDUP_REMOVED lines=11> */
.L_x_149:
[----:B------:R-:W-:Y:S05]  /*5740*/  BSYNC B1 ;  /* 0x0000000000017941 */ /* 0x000fea0003800000 */
.L_x_148:
        /* <DEDUP_REMOVED lines=11> */
.L_x_151:
[----:B------:R-:W-:Y:S05]  /*5800*/  BSYNC B1 ;  /* 0x0000000000017941 */ /* 0x000fea0003800000 */
.L_x_150:
        /* <DEDUP_REMOVED lines=11> */
.L_x_153:
[----:B------:R-:W-:Y:S05]  /*58c0*/  BSYNC B1 ;  /* 0x0000000000017941 */ /* 0x000fea0003800000 */
.L_x_152:
        /* <DEDUP_REMOVED lines=11> */
.L_x_155:
[----:B------:R-:W-:Y:S05]  /*5980*/  BSYNC B1 ;  /* 0x0000000000017941 */ /* 0x000fea0003800000 */
.L_x_154:
[----:B0----5:R-:W-:Y:S01]  /*5990*/  LOP3.LUT R90, R168, 0xffffe000, RZ, 0xc0, !PT ;  /* 0xffffe000a85a7812 */ /* 0x021fe200078ec0ff */
[----:B------:R-:W-:Y:S01]  /*59a0*/  BSSY B1, `(.L_x_156) ;  /* 0x000000d000017945 */ /* 0x000fe20003800000 */
[----:B------:R-:W-:-:S03]  /*59b0*/  IADD3 R165, P1, R165, 0x80, RZ ;  /* 0x00000080a5a57810 */ /* 0x000fc60007f3e0ff */
[----:B------:R-:W-:Y:S01]  /*59c0*/  FMUL R91, R90, R155 ;  /* 0x0000009b5a5b7220 */ /* 0x000fe20000400000 */
[----:B------:R-:W-:Y:S02]  /*59d0*/  @P2 IMAD.MOV.U32 R90, RZ, RZ, R170 ;  /* 0x000000ffff5a2224 */ /* 0x000fe400078e00aa */
[----:B------:R-:W-:Y:S02]  /*59e0*/  IMAD.X R153, RZ, RZ, R153, P1 ;  /* 0x000000ffff997224 */ /* 0x000fe400008e0699 */
[----:B------:R-:W-:Y:S01]  /*59f0*/  FFMA R93, R150, R154, R91 ;  /* 0x0000009a965d7223 */ /* 0x000fe2000000005b */
[----:B------:R-:W-:Y:S01]  /*5a00*/  @P2 IMAD.MOV.U32 R91, RZ, RZ, R171 ;  /* 0x000000ffff5b2224 */ /* 0x000fe200078e00ab */
[----:B------:R-:W-:Y:S01]  /*5a10*/  ISETP.GT.AND P1, PT, R0, 0x79, P0 ;  /* 0x000000790000780c */ /* 0x000fe20000724270 */
[----:B------:R-:W-:Y:S02]  /*5a20*/  IMAD R92, R153, R12, RZ ;  /* 0x0000000c995c7224 */ /* 0x000fe400078e02ff */
[----:B------:R-:W-:-:S05]  /*5a30*/  F2FP.TF32.F32.PACK_B R93, R93 ;  /* 0x0000005dff5d723e */ /* 0x000fca00024050ff */
[----:B------:R0:W-:Y:S05]  /*5a40*/  @P2 STG.E desc[UR36][R90.64+0x1e0], R93 ;  /* 0x0001e05d5a002986 */ /* 0x0001ea000c101924 */
[----:B------:R-:W-:Y:S05]  /*5a50*/  @!P1 BRA `(.L_x_157) ;  /* 0x0000000000049947 */ /* 0x000fea0003800000 */
[----:B------:R0:W5:Y:S02]  /*5a60*/  LDG.E.LTC128B R168, desc[UR36][R88.64+0x1e4] ;  /* 0x0001e42458a87981 */ /* 0x000164000c1e1920 */
.L_x_157:
[----:B------:R-:W-:Y:S05]  /*5a70*/  BSYNC B1 ;  /* 0x0000000000017941 */ /* 0x000fea0003800000 */
.L_x_156:
[----:B0----5:R-:W-:Y:S01]  /*5a80*/  LOP3.LUT R90, R168, 0xffffe000, RZ, 0xc0, !PT ;  /* 0xffffe000a85a7812 */ /* 0x021fe200078ec0ff */
[----:B------:R-:W-:Y:S01]  /*5a90*/  IMAD R99, R165, R13, R92 ;  /* 0x0000000da5637224 */ /* 0x000fe200078e025c */
[----:B------:R-:W-:Y:S01]  /*5aa0*/  ISETP.GT.AND P0, PT, R157, 0x80, PT ;  /* 0x000000809d00780c */ /* 0x000fe20003f04270 */
[----:B--2---:R-:W-:-:S04]  /*5ab0*/  IMAD.WIDE.U32 R88, R165, R12, R20 ;  /* 0x0000000ca5587225 */ /* 0x004fc800078e0014 */
[----:B------:R-:W-:Y:S01]  /*5ac0*/  FMUL R90, R90, R155 ;  /* 0x0000009b5a5a7220 */ /* 0x000fe20000400000 */
[----:B------:R-:W-:Y:S01]  /*5ad0*/  ISETP.GT.AND P2, PT, R0, RZ, P0 ;  /* 0x000000ff0000720c */ /* 0x000fe20000744270 */
[----:B------:R-:W-:Y:S02]  /*5ae0*/  IMAD.IADD R13, R89, 0x1, R99 ;  /* 0x00000001590d7824 */ /* 0x000fe400078e0263 */
[----:B------:R-:W-:Y:S01]  /*5af0*/  FFMA R151, R151, R154, R90 ;  /* 0x0000009a97977223 */ /* 0x000fe2000000005a */
[----:B------:R-:W-:-:S04]  /*5b00*/  LEA R90, P3, R88, R8, 0x2 ;  /* 0x00000008585a7211 */ /* 0x000fc800078610ff */
[----:B------:R-:W-:Y:S02]  /*5b10*/  F2FP.TF32.F32.PACK_B R151, R151 ;  /* 0x00000097ff97723e */ /* 0x000fe400024050ff */
[----:B------:R-:W-:-:S03]  /*5b20*/  LEA.HI.X R91, R88, R9, R13, 0x2, P3 ;  /* 0x00000009585b7211 */ /* 0x000fc600018f140d */
[----:B------:R0:W-:Y:S04]  /*5b30*/  @P1 STG.E desc[UR36][R170.64+0x1e4], R151 ;  /* 0x0001e497aa001986 */ /* 0x0001e8000c101924 */
[----:B------:R-:W2:Y:S01]  /*5b40*/  @P2 LDG.E.LTC128B R168, desc[UR36][R90.64] ;  /* 0x000000245aa82981 */ /* 0x000ea2000c1e1920 */
[----:B------:R-:W-:Y:S01]  /*5b50*/  IMAD.WIDE.U32 R88, R165, R12, R6 ;  /* 0x0000000ca5587225 */ /* 0x000fe200078e0006 */
[----:B------:R-:W-:Y:S01]  /*5b60*/  SHF.L.U64.HI R97, R4, 0x9, R5 ;  /* 0x0000000904617819 */ /* 0x000fe20000010205 */
[----:B------:R-:W-:Y:S01]  /*5b70*/  BSSY B1, `(.L_x_158) ;  /* 0x0000012000017945 */ /* 0x000fe20003800000 */
[----:B------:R-:W-:Y:S01]  /*5b80*/  ISETP.GT.AND P3, PT, R0, 0x1, P0 ;  /* 0x000000010000780c */ /* 0x000fe20000764270 */
[----:B------:R-:W-:Y:S02]  /*5b90*/  IMAD.IADD R89, R99, 0x1, R89 ;  /* 0x0000000163597824 */ /* 0x000fe400078e0259 */
[----:B------:R-:W-:-:S02]  /*5ba0*/  IMAD.SHL.U32 R95, R4, 0x200, RZ ;  /* 0x00000200045f7824 */ /* 0x000fc400078e00ff */
[----:B------:R-:W-:Y:S01]  /*5bb0*/  IMAD.WIDE.U32 R160, R165, R12, R160 ;  /* 0x0000000ca5a07225 */ /* 0x000fe200078e00a0 */
[----:B--2---:R-:W-:-:S05]  /*5bc0*/  LOP3.LUT R92, R168, 0xffffe000, RZ, 0xc0, !PT ;  /* 0xffffe000a85c7812 */ /* 0x004fca00078ec0ff */
[----:B------:R-:W-:Y:S01]  /*5bd0*/  FMUL R13, R92, R155 ;  /* 0x0000009b5c0d7220 */ /* 0x000fe20000400000 */
[----:B------:R-:W-:Y:S01]  /*5be0*/  IMAD.WIDE.U32 R92, R23, R10, R88 ;  /* 0x0000000a175c7225 */ /* 0x000fe200078e0058 */
[----:B------:R-:W-:-:S03]  /*5bf0*/  IADD3 R88, P1, R95, R158, RZ ;  /* 0x0000009e5f587210 */ /* 0x000fc60007f3e0ff */
[----:B------:R-:W-:Y:S01]  /*5c00*/  FFMA R13, R24, R154, R13 ;  /* 0x0000009a180d7223 */ /* 0x000fe2000000000d */
[----:B------:R-:W-:Y:S01]  /*5c10*/  IMAD.IADD R5, R11, 0x1, R93 ;  /* 0x000000010b057824 */ /* 0x000fe200078e025d */
[C---:B------:R-:W-:Y:S01]  /*5c20*/  LEA R4, P4, R92.reuse, R8, 0x2 ;  /* 0x000000085c047211 */ /* 0x040fe200078810ff */
[----:B------:R-:W-:Y:S02]  /*5c30*/  IMAD.X R89, R97, 0x1, R159, P1 ;  /* 0x0000000161597824 */ /* 0x000fe400008e069f */
[----:B------:R-:W-:Y:S02]  /*5c40*/  F2FP.TF32.F32.PACK_B R13, R13 ;  /* 0x0000000dff0d723e */ /* 0x000fe400024050ff */
[----:B------:R-:W-:-:S03]  /*5c50*/  LEA.HI.X R5, R92, R9, R5, 0x2, P4 ;  /* 0x000000095c057211 */ /* 0x000fc600020f1405 */
[----:B------:R0:W-:Y:S01]  /*5c60*/  @P2 STG.E desc[UR36][R88.64], R13 ;  /* 0x0000000d58002986 */ /* 0x0001e2000c101924 */
[----:B------:R-:W-:Y:S05]  /*5c70*/  @!P3 BRA `(.L_x_159) ;  /* 0x000000000004b947 */ /* 0x000fea0003800000 */
[----:B------:R2:W5:Y:S02]  /*5c80*/  LDG.E.LTC128B R168, desc[UR36][R4.64+0x4] ;  /* 0x0000042404a87981 */ /* 0x000564000c1e1920 */
.L_x_159:
[----:B------:R-:W-:Y:S05]  /*5c90*/  BSYNC B1 ;  /* 0x0000000000017941 */ /* 0x000fea0003800000 */
.L_x_158:
[----:B-----5:R-:W-:Y:S01]  /*5ca0*/  LOP3.LUT R12, R168, 0xffffe000, RZ, 0xc0, !PT ;  /* 0xffffe000a80c7812 */ /* 0x020fe200078ec0ff */
[----:B------:R-:W-:Y:S01]  /*5cb0*/  IMAD.IADD R99, R99, 0x1, R161 ;  /* 0x0000000163637824 */ /* 0x000fe200078e02a1 */
[-C--:B------:R-:W-:Y:S01]  /*5cc0*/  IADD3 R14, P2, R14, R160.reuse, RZ ;  /* 0x000000a00e0e7210 */ /* 0x080fe20007f5e0ff */
[----:B------:R-:W-:Y:S01]  /*5cd0*/  @P3 IMAD.MOV.U32 R15, RZ, RZ, R89 ;  /* 0x000000ffff0f3224 */ /* 0x000fe200078e0059 */
[----:B------:R-:W-:Y:S01]  /*5ce0*/  ISETP.GT.AND P1, PT, R157, 0x88, PT ;  /* 0x000000889d00780c */ /* 0x000fe20003f24270 */
[----:B------:R-:W-:Y:S01]  /*5cf0*/  FMUL R20, R12, R155 ;  /* 0x0000009b0c147220 */ /* 0x000fe20000400000 */
[----:B------:R-:W-:Y:S01]  /*5d00*/  IADD3 R12, P4, R6, R160, RZ ;  /* 0x000000a0060c7210 */ /* 0x000fe20007f9e0ff */
[----:B------:R-:W-:Y:S02]  /*5d10*/  BSSY B1, `(.L_x_160) ;  /* 0x000000d000017945 */ /* 0x000fe40003800000 */
[----:B------:R-:W-:Y:S01]  /*5d20*/  FFMA R25, R25, R154, R20 ;  /* 0x0000009a19197223 */ /* 0x000fe20000000014 */
[----:B------:R-:W-:Y:S01]  /*5d30*/  IMAD.X R20, R99, 0x1, R21, P2 ;  /* 0x0000000163147824 */ /* 0x000fe200010e0615 */
[----:B------:R-:W-:Y:S01]  /*5d40*/  ISETP.GT.AND P2, PT, R0, RZ, P1 ;  /* 0x000000ff0000720c */ /* 0x000fe20000f44270 */
[----:B0-----:R-:W-:Y:S01]  /*5d50*/  IMAD.X R13, R7, 0x1, R99, P4 ;  /* 0x00000001070d7824 */ /* 0x001fe200020e0663 */
[----:B------:R-:W-:-:S02]  /*5d60*/  LEA R6, P4, R14, R8, 0x2 ;  /* 0x000000080e067211 */ /* 0x000fc400078810ff */
[----:B------:R-:W-:Y:S01]  /*5d70*/  F2FP.TF32.F32.PACK_B R25, R25 ;  /* 0x00000019ff19723e */ /* 0x000fe200024050ff */
[----:B------:R-:W-:Y:S01]  /*5d80*/  IMAD.WIDE.U32 R12, R23, R10, R12 ;  /* 0x0000000a170c7225 */ /* 0x000fe200078e000c */
[----:B------:R-:W-:-:S03]  /*5d90*/  LEA.HI.X R7, R14, R9, R20, 0x2, P4 ;  /* 0x000000090e077211 */ /* 0x000fc600020f1414 */
[----:B------:R-:W-:-:S05]  /*5da0*/  @P3 IMAD.MOV.U32 R14, RZ, RZ, R88 ;  /* 0x000000ffff0e3224 */ /* 0x000fca00078e0058 */
[----:B------:R0:W-:Y:S01]  /*5db0*/  @P3 STG.E desc[UR36][R14.64+0x4], R25 ;  /* 0x000004190e003986 */ /* 0x0001e2000c101924 */
[----:B------:R-:W-:Y:S05]  /*5dc0*/  @!P2 BRA `(.L_x_161) ;  /* 0x000000000004a947 */ /* 0x000fea0003800000 */
[----:B------:R0:W5:Y:S02]  /*5dd0*/  LDG.E.LTC128B R168, desc[UR36][R6.64] ;  /* 0x0000002406a87981 */ /* 0x000164000c1e1920 */
.L_x_161:
[----:B------:R-:W-:Y:S05]  /*5de0*/  BSYNC B1 ;  /* 0x0000000000017941 */ /* 0x000fea0003800000 */
.L_x_160:
[----:B0----5:R-:W-:Y:S01]  /*5df0*/  LOP3.LUT R6, R168, 0xffffe000, RZ, 0xc0, !PT ;  /* 0xffffe000a8067812 */ /* 0x021fe200078ec0ff */
[----:B------:R-:W-:Y:S01]  /*5e00*/  IMAD.IADD R11, R11, 0x1, R13 ;  /* 0x000000010b0b7824 */ /* 0x000fe200078e020d */
[----:B------:R-:W-:Y:S01]  /*5e10*/  LEA R8, P4, R12, R8, 0x2 ;  /* 0x000000080c087211 */ /* 0x000fe200078810ff */
[----:B------:R-:W-:Y:S02]  /*5e20*/  BSSY B1, `(.L_x_162) ;  /* 0x000000b000017945 */ /* 0x000fe40003800000 */
[----:B------:R-:W-:Y:S01]  /*5e30*/  FMUL R7, R6, R155 ;  /* 0x0000009b06077220 */ /* 0x000fe20000400000 */
[----:B------:R-:W-:Y:S02]  /*5e40*/  IADD3 R6, P3, R88, R169, RZ ;  /* 0x000000a958067210 */ /* 0x000fe40007f7e0ff */
[----:B------:R-:W-:Y:S01]  /*5e50*/  LEA.HI.X R9, R12, R9, R11, 0x2, P4 ;  /* 0x000000090c097211 */ /* 0x000fe200020f140b */
[----:B------:R-:W-:Y:S01]  /*5e60*/  FFMA R13, R26, R154, R7 ;  /* 0x0000009a1a0d7223 */ /* 0x000fe20000000007 */
[----:B------:R-:W-:Y:S01]  /*5e70*/  ISETP.GT.AND P4, PT, R0, 0x1, P1 ;  /* 0x000000010000780c */ /* 0x000fe20000f84270 */
[----:B------:R-:W-:-:S03]  /*5e80*/  IMAD.X R7, R89, 0x1, R167, P3 ;  /* 0x0000000159077824 */ /* 0x000fc600018e06a7 */
[----:B------:R-:W-:-:S05]  /*5e90*/  F2FP.TF32.F32.PACK_B R13, R13 ;  /* 0x0000000dff0d723e */ /* 0x000fca00024050ff */
[----:B------:R0:W-:Y:S04]  /*5ea0*/  @P2 STG.E desc[UR36][R6.64], R13 ;  /* 0x0000000d06002986 */ /* 0x0001e8000c101924 */
[----:B------:R-:W-:Y:S05]  /*5eb0*/  @!P4 BRA `(.L_x_163) ;  /* 0x000000000004c947 */ /* 0x000fea0003800000 */
[----:B------:R0:W5:Y:S02]  /*5ec0*/  LDG.E.LTC128B R168, desc[UR36][R8.64+0x4] ;  /* 0x0000042408a87981 */ /* 0x000164000c1e1920 */
.L_x_163:
[----:B------:R-:W-:Y:S05]  /*5ed0*/  BSYNC B1 ;  /* 0x0000000000017941 */ /* 0x000fea0003800000 */
.L_x_162:
[----:B-----5:R-:W-:Y:S01]  /*5ee0*/  LOP3.LUT R10, R168, 0xffffe000, RZ, 0xc0, !PT ;  /* 0xffffe000a80a7812 */ /* 0x020fe200078ec0ff */
[----:B------:R-:W-:Y:S01]  /*5ef0*/  BSSY B1, `(.L_x_164) ;  /* 0x0000008000017945 */ /* 0x000fe20003800000 */
[----:B------:R-:W-:-:S03]  /*5f00*/  ISETP.GT.AND P2, PT, R0, 0x8, P0 ;  /* 0x000000080000780c */ /* 0x000fc60000744270 */
[----:B------:R-:W-:-:S04]  /*5f10*/  FMUL R10, R10, R155 ;  /* 0x0000009b0a0a7220 */ /* 0x000fc80000400000 */
[----:B------:R-:W-:-:S05]  /*5f20*/  FFMA R27, R27, R154, R10 ;  /* 0x0000009a1b1b7223 */ /* 0x000fca000000000a */
[----:B------:R-:W-:-:S05]  /*5f30*/  F2FP.TF32.F32.PACK_B R27, R27 ;  /* 0x0000001bff1b723e */ /* 0x000fca00024050ff */
[----:B------:R0:W-:Y:S01]  /*5f40*/  @P4 STG.E desc[UR36][R6.64+0x4], R27 ;  /* 0x0000041b06004986 */ /* 0x0001e2000c101924 */
[----:B------:R-:W-:Y:S05]  /*5f50*/  @!P2 BRA `(.L_x_165) ;  /* 0x000000000004a947 */ /* 0x000fea0003800000 */
[----:B------:R0:W5:Y:S02]  /*5f60*/  LDG.E.LTC128B R168, desc[UR36][R4.64+0x20] ;  /* 0x0000202404a87981 */ /* 0x000164000c1e1920 */
.L_x_165:
[----:B------:R-:W-:Y:S05]  /*5f70*/  BSYNC B1 ;  /* 0x0000000000017941 */ /* 0x000fea0003800000 */
.L_x_164:
[----:B0----5:R-:W-:Y:S01]  /*5f80*/  LOP3.LUT R6, R168, 0xffffe000, RZ, 0xc0, !PT ;  /* 0xffffe000a8067812 */ /* 0x021fe200078ec0ff */
[----:B------:R-:W-:Y:S01]  /*5f90*/  BSSY B1, `(.L_x_166) ;  /* 0x000000a000017945 */ /* 0x000fe20003800000 */
[----:B------:R-:W-:-:S03]  /*5fa0*/  ISETP.GT.AND P4, PT, R0, 0x9, P0 ;  /* 0x000000090000780c */ /* 0x000fc60000784270 */
[----:B------:R-:W-:Y:S01]  /*5fb0*/  FMUL R7, R6, R155 ;  /* 0x0000009b06077220 */ /* 0x000fe20000400000 */
[----:B------:R-:W-:-:S03]  /*5fc0*/  IMAD.MOV.U32 R6, RZ, RZ, R88 ;  /* 0x000000ffff067224 */ /* 0x000fc600078e0058 */
[----:B------:R-:W-:Y:S01]  /*5fd0*/  FFMA R11, R28, R154, R7 ;  /* 0x0000009a1c0b7223 */ /* 0x000fe20000000007 */
[----:B------:R-:W-:-:S04]  /*5fe0*/  IMAD.MOV.U32 R7, RZ, RZ, R89 ;  /* 0x000000ffff077224 */ /* 0x000fc800078e0059 */
[----:B------:R-:W-:-:S05]  /*5ff0*/  F2FP.TF32.F32.PACK_B R11, R11 ;  /* 0x0000000bff0b723e */ /* 0x000fca00024050ff */
[----:B------:R0:W-:Y:S01]  /*6000*/  @P2 STG.E desc[UR36][R6.64+0x20], R11 ;  /* 0x0000200b06002986 */ /* 0x0001e2000c101924 */
[----:B------:R-:W-:Y:S05]  /*6010*/  @!P4 BRA `(.L_x_167) ;  /* 0x000000000004c947 */ /* 0x000fea0003800000 */
[----:B------:R0:W5:Y:S02]  /*6020*/  LDG.E.LTC128B R168, desc[UR36][R4.64+0x24] ;  /* 0x0000242404a87981 */ /* 0x000164000c1e1920 */
.L_x_167:
[----:B------:R-:W-:Y:S05]  /*6030*/  BSYNC B1 ;  /* 0x0000000000017941 */ /* 0x000fea0003800000 */
.L_x_166:
        /* <DEDUP_REMOVED lines=9> */
.L_x_169:
[----:B------:R-:W-:Y:S05]  /*60d0*/  BSYNC B1 ;  /* 0x0000000000017941 */ /* 0x000fea0003800000 */
.L_x_168:
[----:B-----5:R-:W-:Y:S01]  /*60e0*/  LOP3.LUT R10, R168, 0xffffe000, RZ, 0xc0, !PT ;  /* 0xffffe000a80a7812 */ /* 0x020fe200078ec0ff */
[----:B------:R-:W-:Y:S01]  /*60f0*/  BSSY B1, `(.L_x_170) ;  /* 0x000000a000017945 */ /* 0x000fe20003800000 */
[----:B------:R-:W-:-:S03]  /*6100*/  ISETP.GT.AND P2, PT, R0, 0x9, P1 ;  /* 0x000000090000780c */ /* 0x000fc60000f44270 */
[----:B0-----:R-:W-:Y:S01]  /*6110*/  FMUL R11, R10, R155 ;  /* 0x0000009b0a0b7220 */ /* 0x001fe20000400000 */
[----:B------:R-:W-:-:S03]  /*6120*/  IADD3 R10, P4, R169, R88, RZ ;  /* 0x00000058a90a7210 */ /* 0x000fc60007f9e0ff */
[----:B------:R-:W-:Y:S02]  /*6130*/  FFMA R13, R30, R154, R11 ;  /* 0x0000009a1e0d7223 */ /* 0x000fe4000000000b */
[----:B------:R-:W-:-:S03]  /*6140*/  IMAD.X R11, R167, 0x1, R89, P4 ;  /* 0x00000001a70b7824 */ /* 0x000fc600020e0659 */
[----:B------:R-:W-:-:S05]  /*6150*/  F2FP.TF32.F32.PACK_B R13, R13 ;  /* 0x0000000dff0d723e */ /* 0x000fca00024050ff */
[----:B------:R0:W-:Y:S01]  /*6160*/  @P3 STG.E desc[UR36][R10.64+0x20], R13 ;  /* 0x0000200d0a003986 */ /* 0x0001e2000c101924 */
[----:B------:R-:W-:Y:S05]  /*6170*/  @!P2 BRA `(.L_x_171) ;  /* 0x000000000004a947 */ /* 0x000fea0003800000 */
[----:B------:R0:W5:Y:S02]  /*6180*/  LDG.E.LTC128B R168, desc[UR36][R8.64+0x24] ;  /* 0x0000242408a87981 */ /* 0x000164000c1e1920 */
.L_x_171:
[----:B------:R-:W-:Y:S05]  /*6190*/  BSYNC B1 ;  /* 0x0000000000017941 */ /* 0x000fea0003800000 */
.L_x_170:
[----:B0----5:R-:W-:Y:S01]  /*61a0*/  LOP3.LUT R10, R168, 0xffffe000, RZ, 0xc0, !PT ;  /* 0xffffe000a80a7812 */ /* 0x021fe200078ec0ff */
[----:B------:R-:W-:Y:S04]  /*61b0*/  BSSY B1, `(.L_x_172) ;  /* 0x000000a000017945 */ /* 0x000fe80003800000 */
[----:B------:R-:W-:Y:S01]  /*61c0*/  FMUL R12, R10, R155 ;  /* 0x0000009b0a0c7220 */ /* 0x000fe20000400000 */
[----:B------:R-:W-:-:S03]  /*61d0*/  IADD3 R10, P3, P4, R169, R158, R95 ;  /* 0x0000009ea90a7210 */ /* 0x000fc60007c7e05f */
[----:B------:R-:W-:Y:S01]  /*61e0*/  FFMA R31, R31, R154, R12 ;  /* 0x0000009a1f1f7223 */ /* 0x000fe2000000000c */
[----:B------:R-:W-:Y:S02]  /*61f0*/  IADD3.X R11, R167, R159, R97, P3, P4 ;  /* 0x0000009fa70b7210 */ /* 0x000fe40001fe8461 */
[----:B------:R-:W-:Y:S02]  /*6200*/  ISETP.GT.AND P3, PT, R0, 0x10, P0 ;  /* 0x000000100000780c */ /* 0x000fe40000764270 */
[----:B------:R-:W-:-:S05]  /*6210*/  F2FP.TF32.F32.PACK_B R31, R31 ;  /* 0x0000001fff1f723e */ /* 0x000fca00024050ff */
[----:B------:R0:W-:Y:S06]  /*6220*/  @P2 STG.E desc[UR36][R10.64+0x24], R31 ;  /* 0x0000241f0a002986 */ /* 0x0001ec000c101924 */
[----:B------:R-:W-:Y:S05]  /*6230*/  @!P3 BRA `(.L_x_173) ;  /* 0x000000000004b947 */ /* 0x000fea0003800000 */
[----:B------:R0:W5:Y:S02]  /*6240*/  LDG.E.LTC128B R168, desc[UR36][R4.64+0x40] ;  /* 0x0000402404a87981 */ /* 0x000164000c1e1920 */
.L_x_173:
[----:B------:R-:W-:Y:S05]  /*6250*/  BSYNC B1 ;  /* 0x0000000000017941 */ /* 0x000fea0003800000 */
.L_x_172:
        /* <DEDUP_REMOVED lines=9> */
.L_x_175:
[----:B------:R-:W-:Y:S05]  /*62f0*/  BSYNC B1 ;  /* 0x0000000000017941 */ /* 0x000fea0003800000 */
.L_x_174:
        /* <DEDUP_REMOVED lines=9> */
.L_x_177:
[----:B------:R-:W-:Y:S05]  /*6390*/  BSYNC B1 ;  /* 0x0000000000017941 */ /* 0x000fea0003800000 */
.L_x_176:
[----:B-----5:R-:W-:Y:S01]  /*63a0*/  LOP3.LUT R12, R168, 0xffffe000, RZ, 0xc0, !PT ;  /* 0xffffe000a80c7812 */ /* 0x020fe200078ec0ff */
[----:B------:R-:W-:Y:S01]  /*63b0*/  BSSY B1, `(.L_x_178) ;  /* 0x0000008000017945 */ /* 0x000fe20003800000 */
[----:B------:R-:W-:-:S03]  /*63c0*/  ISETP.GT.AND P2, PT, R0, 0x11, P1 ;  /* 0x000000110000780c */ /* 0x000fc60000f44270 */
[----:B0-----:R-:W-:-:S04]  /*63d0*/  FMUL R13, R12, R155 ;  /* 0x0000009b0c0d7220 */ /* 0x001fc80000400000 */
[----:B------:R-:W-:-:S05]  /*63e0*/  FFMA R13, R34, R154, R13 ;  /* 0x0000009a220d7223 */ /* 0x000fca000000000d */
[----:B------:R-:W-:-:S05]  /*63f0*/  F2FP.TF32.F32.PACK_B R13, R13 ;  /* 0x0000000dff0d723e */ /* 0x000fca00024050ff */
[----:B------:R0:W-:Y:S01]  /*6400*/  @P3 STG.E desc[UR36][R10.64+0x40], R13 ;  /* 0x0000400d0a003986 */ /* 0x0001e2000c101924 */
[----:B------:R-:W-:Y:S05]  /*6410*/  @!P2 BRA `(.L_x_179) ;  /* 0x000000000004a947 */ /* 0x000fea0003800000 */
[----:B------:R0:W5:Y:S02]  /*6420*/  LDG.E.LTC128B R168, desc[UR36][R8.64+0x44] ;  /* 0x0000442408a87981 */ /* 0x000164000c1e1920 */
.L_x_179:
[----:B------:R-:W-:Y:S05]  /*6430*/  BSYNC B1 ;  /* 0x0000000000017941 */ /* 0x000fea0003800000 */
.L_x_178:
        /* <DEDUP_REMOVED lines=9> */
.L_x_181:
[----:B------:R-:W-:Y:S05]  /*64d0*/  BSYNC B1 ;  /* 0x0000000000017941 */ /* 0x000fea0003800000 */
.L_x_180:
        /* <DEDUP_REMOVED lines=9> */
.L_x_183:
[----:B------:R-:W-:Y:S05]  /*6570*/  BSYNC B1 ;  /* 0x0000000000017941 */ /* 0x000fea0003800000 */
.L_x_182:
        /* <DEDUP_REMOVED lines=9> */
.L_x_185:
[----:B------:R-:W-:Y:S05]  /*6610*/  BSYNC B1 ;  /* 0x0000000000017941 */ /* 0x000fea0003800000 */
.L_x_184:
        /* <DEDUP_REMOVED lines=9> */
.L_x_187:
[----:B------:R-:W-:Y:S05]  /*66b0*/  BSYNC B1 ;  /* 0x0000000000017941 */ /* 0x000fea0003800000 */
.L_x_186:
        /* <DEDUP_REMOVED lines=9> */
.L_x_189:
[----:B------:R-:W-:Y:S05]  /*6750*/  BSYNC B1 ;  /* 0x0000000000017941 */ /* 0x000fea0003800000 */
.L_x_188:
        /* <DEDUP_REMOVED lines=9> */
.L_x_191:
[----:B------:R-:W-:Y:S05]  /*67f0*/  BSYNC B1 ;  /* 0x0000000000017941 */ /* 0x000fea0003800000 */
.L_x_190:
        /* <DEDUP_REMOVED lines=9> */
.L_x_193:
[----:B------:R-:W-:Y:S05]  /*6890*/  BSYNC B1 ;  /* 0x0000000000017941 */ /* 0x000fea0003800000 */
.L_x_192:
        /* <DEDUP_REMOVED lines=9> */
.L_x_195:
[----:B------:R-:W-:Y:S05]  /*6930*/  BSYNC B1 ;  /* 0x0000000000017941 */ /* 0x000fea0003800000 */
.L_x_194:
        /* <DEDUP_REMOVED lines=9> */
.L_x_197:
[----:B------:R-:W-:Y:S05]  /*69d0*/  BSYNC B1 ;  /* 0x0000000000017941 */ /* 0x000fea0003800000 */
.L_x_196:
        /* <DEDUP_REMOVED lines=9> */
.L_x_199:
[----:B------:R-:W-:Y:S05]  /*6a70*/  BSYNC B1 ;  /* 0x0000000000017941 */ /* 0x000fea0003800000 */
.L_x_198:
        /* <DEDUP_REMOVED lines=9> */
.L_x_201:
[----:B------:R-:W-:Y:S05]  /*6b10*/  BSYNC B1 ;  /* 0x0000000000017941 */ /* 0x000fea0003800000 */
.L_x_200:
        /* <DEDUP_REMOVED lines=9> */
.L_x_203:
[----:B------:R-:W-:Y:S05]  /*6bb0*/  BSYNC B1 ;  /* 0x0000000000017941 */ /* 0x000fea0003800000 */
.L_x_202:
        /* <DEDUP_REMOVED lines=9> */
.L_x_205:
[----:B------:R-:W-:Y:S05]  /*6c50*/  BSYNC B1 ;  /* 0x0000000000017941 */ /* 0x000fea0003800000 */
.L_x_204:
        /* <DEDUP_REMOVED lines=9> */
.L_x_207:
[----:B------:R-:W-:Y:S05]  /*6cf0*/  BSYNC B1 ;  /* 0x0000000000017941 */ /* 0x000fea0003800000 */
.L_x_206:
        /* <DEDUP_REMOVED lines=9> */
.L_x_209:
[----:B------:R-:W-:Y:S05]  /*6d90*/  BSYNC B1 ;  /* 0x0000000000017941 */ /* 0x000fea0003800000 */
.L_x_208:
        /* <DEDUP_REMOVED lines=9> */
.L_x_211:
[----:B------:R-:W-:Y:S05]  /*6e30*/  BSYNC B1 ;  /* 0x0000000000017941 */ /* 0x000fea0003800000 */
.L_x_210:
        /* <DEDUP_REMOVED lines=9> */
.L_x_213:
[----:B------:R-:W-:Y:S05]  /*6ed0*/  BSYNC B1 ;  /* 0x0000000000017941 */ /* 0x000fea0003800000 */
.L_x_212:
        /* <DEDUP_REMOVED lines=9> */
.L_x_215:
[----:B------:R-:W-:Y:S05]  /*6f70*/  BSYNC B1 ;  /* 0x0000000000017941 */ /* 0x000fea0003800000 */
.L_x_214:
        /* <DEDUP_REMOVED lines=9> */
.L_x_217:
[----:B------:R-:W-:Y:S05]  /*7010*/  BSYNC B1 ;  /* 0x0000000000017941 */ /* 0x000fea0003800000 */
.L_x_216:
        /* <DEDUP_REMOVED lines=9> */
.L_x_219:
[----:B------:R-:W-:Y:S05]  /*70b0*/  BSYNC B1 ;  /* 0x0000000000017941 */ /* 0x000fea0003800000 */
.L_x_218:
        /* <DEDUP_REMOVED lines=9> */
.L_x_221:
[----:B------:R-:W-:Y:S05]  /*7150*/  BSYNC B1 ;  /* 0x0000000000017941 */ /* 0x000fea0003800000 */
.L_x_220:
        /* <DEDUP_REMOVED lines=9> */
.L_x_223:
[----:B------:R-:W-:Y:S05]  /*71f0*/  BSYNC B1 ;  /* 0x0000000000017941 */ /* 0x000fea0003800000 */
.L_x_222:
        /* <DEDUP_REMOVED lines=9> */
.L_x_225:
[----:B------:R-:W-:Y:S05]  /*7290*/  BSYNC B1 ;  /* 0x0000000000017941 */ /* 0x000fea0003800000 */
.L_x_224:
        /* <DEDUP_REMOVED lines=9> */
.L_x_227:
[----:B------:R-:W-:Y:S05]  /*7330*/  BSYNC B1 ;  /* 0x0000000000017941 */ /* 0x000fea0003800000 */
.L_x_226:
        /* <DEDUP_REMOVED lines=9> */
.L_x_229:
[----:B------:R-:W-:Y:S05]  /*73d0*/  BSYNC B1 ;  /* 0x0000000000017941 */ /* 0x000fea0003800000 */
.L_x_228:
        /* <DEDUP_REMOVED lines=9> */
.L_x_231:
[----:B------:R-:W-:Y:S05]  /*7470*/  BSYNC B1 ;  /* 0x0000000000017941 */ /* 0x000fea0003800000 */
.L_x_230:
        /* <DEDUP_REMOVED lines=9> */
.L_x_233:
[----:B------:R-:W-:Y:S05]  /*7510*/  BSYNC B1 ;  /* 0x0000000000017941 */ /* 0x000fea0003800000 */
.L_x_232:
        /* <DEDUP_REMOVED lines=9> */
.L_x_235:
[----:B------:R-:W-:Y:S05]  /*75b0*/  BSYNC B1 ;  /* 0x0000000000017941 */ /* 0x000fea0003800000 */
.L_x_234:
        /* <DEDUP_REMOVED lines=9> */
.L_x_237:
[----:B------:R-:W-:Y:S05]  /*7650*/  BSYNC B1 ;  /* 0x0000000000017941 */ /* 0x000fea0003800000 */
.L_x_236:
        /* <DEDUP_REMOVED lines=9> */
.L_x_239:
[----:B------:R-:W-:Y:S05]  /*76f0*/  BSYNC B1 ;  /* 0x0000000000017941 */ /* 0x000fea0003800000 */
.L_x_238:
        /* <DEDUP_REMOVED lines=9> */
.L_x_241:
[----:B------:R-:W-:Y:S05]  /*7790*/  BSYNC B1 ;  /* 0x0000000000017941 */ /* 0x000fea0003800000 */
.L_x_240:
        /* <DEDUP_REMOVED lines=9> */
.L_x_243:
[----:B------:R-:W-:Y:S05]  /*7830*/  BSYNC B1 ;  /* 0x0000000000017941 */ /* 0x000fea0003800000 */
.L_x_242:
        /* <DEDUP_REMOVED lines=9> */
.L_x_245:
[----:B------:R-:W-:Y:S05]  /*78d0*/  BSYNC B1 ;  /* 0x0000000000017941 */ /* 0x000fea0003800000 */
.L_x_244:
        /* <DEDUP_REMOVED lines=9> */
.L_x_247:
[----:B------:R-:W-:Y:S05]  /*7970*/  BSYNC B1 ;  /* 0x0000000000017941 */ /* 0x000fea0003800000 */
.L_x_246:
        /* <DEDUP_REMOVED lines=9> */
.L_x_249:
[----:B------:R-:W-:Y:S05]  /*7a10*/  BSYNC B1 ;  /* 0x0000000000017941 */ /* 0x000fea0003800000 */
.L_x_248:
        /* <DEDUP_REMOVED lines=9> */
.L_x_251:
[----:B------:R-:W-:Y:S05]  /*7ab0*/  BSYNC B1 ;  /* 0x0000000000017941 */ /* 0x000fea0003800000 */
.L_x_250:
        /* <DEDUP_REMOVED lines=9> */
.L_x_253:
[----:B------:R-:W-:Y:S05]  /*7b50*/  BSYNC B1 ;  /* 0x0000000000017941 */ /* 0x000fea0003800000 */
.L_x_252:
        /* <DEDUP_REMOVED lines=9> */
.L_x_255:
[----:B------:R-:W-:Y:S05]  /*7bf0*/  BSYNC B1 ;  /* 0x0000000000017941 */ /* 0x000fea0003800000 */
.L_x_254:
        /* <DEDUP_REMOVED lines=9> */
.L_x_257:
[----:B------:R-:W-:Y:S05]  /*7c90*/  BSYNC B1 ;  /* 0x0000000000017941 */ /* 0x000fea0003800000 */
.L_x_256:
        /* <DEDUP_REMOVED lines=9> */
.L_x_259:
[----:B------:R-:W-:Y:S05]  /*7d30*/  BSYNC B1 ;  /* 0x0000000000017941 */ /* 0x000fea0003800000 */
.L_x_258:
        /* <DEDUP_REMOVED lines=9> */
.L_x_261:
[----:B------:R-:W-:Y:S05]  /*7dd0*/  BSYNC B1 ;  /* 0x0000000000017941 */ /* 0x000fea0003800000 */
.L_x_260:
        /* <DEDUP_REMOVED lines=9> */
.L_x_263:
[----:B------:R-:W-:Y:S05]  /*7e70*/  BSYNC B1 ;  /* 0x0000000000017941 */ /* 0x000fea0003800000 */
.L_x_262:
        /* <DEDUP_REMOVED lines=9> */
.L_x_265:
[----:B------:R-:W-:Y:S05]  /*7f10*/  BSYNC B1 ;  /* 0x0000000000017941 */ /* 0x000fea0003800000 */
.L_x_264:
        /* <DEDUP_REMOVED lines=9> */
.L_x_267:
[----:B------:R-:W-:Y:S05]  /*7fb0*/  BSYNC B1 ;  /* 0x0000000000017941 */ /* 0x000fea0003800000 */
.L_x_266:
        /* <DEDUP_REMOVED lines=9> */
.L_x_269:
[----:B------:R-:W-:Y:S05]  /*8050*/  BSYNC B1 ;  /* 0x0000000000017941 */ /* 0x000fea0003800000 */
.L_x_268:
        /* <DEDUP_REMOVED lines=9> */
.L_x_271:
[----:B------:R-:W-:Y:S05]  /*80f0*/  BSYNC B1 ;  /* 0x0000000000017941 */ /* 0x000fea0003800000 */
.L_x_270:
        /* <DEDUP_REMOVED lines=9> */
.L_x_273:
[----:B------:R-:W-:Y:S05]  /*8190*/  BSYNC B1 ;  /* 0x0000000000017941 */ /* 0x000fea0003800000 */
.L_x_272:
        /* <DEDUP_REMOVED lines=9> */
.L_x_275:
[----:B------:R-:W-:Y:S05]  /*8230*/  BSYNC B1 ;  /* 0x0000000000017941 */ /* 0x000fea0003800000 */
.L_x_274:
        /* <DEDUP_REMOVED lines=9> */
.L_x_277:
[----:B------:R-:W-:Y:S05]  /*82d0*/  BSYNC B1 ;  /* 0x0000000000017941 */ /* 0x000fea0003800000 */
.L_x_276:
        /* <DEDUP_REMOVED lines=9> */
.L_x_279:
[----:B------:R-:W-:Y:S05]  /*8370*/  BSYNC B1 ;  /* 0x0000000000017941 */ /* 0x000fea0003800000 */
.L_x_278:
[----:B0-2--5:R-:W-:Y:S01]  /*8380*/  LOP3.LUT R4, R168, 0xffffe000, RZ, 0xc0, !PT ;  /* 0xffffe000a8047812 */ /* 0x025fe200078ec0ff */
        /* <DEDUP_REMOVED lines=8> */
.L_x_281:
[----:B------:R-:W-:Y:S05]  /*8410*/  BSYNC B1 ;  /* 0x0000000000017941 */ /* 0x000fea0003800000 */
.L_x_280:
[----:B-----5:R-:W-:Y:S01]  /*8420*/  LOP3.LUT R4, R168, 0xffffe000, RZ, 0xc0, !PT ;  /* 0xffffe000a8047812 */ /* 0x020fe200078ec0ff */
[----:B------:R-:W-:Y:S01]  /*8430*/  BSSY B1, `(.L_x_282) ;  /* 0x000000a000017945 */ /* 0x000fe20003800000 */
[----:B------:R-:W-:-:S03]  /*8440*/  ISETP.GT.AND P1, PT, R0, 0x79, P1 ;  /* 0x000000790000780c */ /* 0x000fc60000f24270 */
[----:B------:R-:W-:Y:S01]  /*8450*/  FMUL R5, R4, R155 ;  /* 0x0000009b04057220 */ /* 0x000fe20000400000 */
[----:B------:R-:W-:-:S03]  /*8460*/  @P2 IMAD.MOV.U32 R4, RZ, RZ, R10 ;  /* 0x000000ffff042224 */ /* 0x000fc600078e000a */
[----:B0-----:R-:W-:Y:S01]  /*8470*/  FFMA R7, R86, R154, R5 ;  /* 0x0000009a56077223 */ /* 0x001fe20000000005 */
[----:B------:R-:W-:-:S04]  /*8480*/  @P2 IMAD.MOV.U32 R5, RZ, RZ, R11 ;  /* 0x000000ffff052224 */ /* 0x000fc800078e000b */
[----:B------:R-:W-:-:S05]  /*8490*/  F2FP.TF32.F32.PACK_B R7, R7 ;  /* 0x00000007ff07723e */ /* 0x000fca00024050ff */
[----:B------:R0:W-:Y:S01]  /*84a0*/  @P2 STG.E desc[UR36][R4.64+0x1e0], R7 ;  /* 0x0001e00704002986 */ /* 0x0001e2000c101924 */
[----:B------:R-:W-:Y:S05]  /*84b0*/  @!P1 BRA `(.L_x_283) ;  /* 0x0000000000049947 */ /* 0x000fea0003800000 */
[----:B------:R0:W5:Y:S02]  /*84c0*/  LDG.E.LTC128B R168, desc[UR36][R8.64+0x1e4] ;  /* 0x0001e42408a87981 */ /* 0x000164000c1e1920 */
.L_x_283:
[----:B------:R-:W-:Y:S05]  /*84d0*/  BSYNC B1 ;  /* 0x0000000000017941 */ /* 0x000fea0003800000 */
.L_x_282:
[----:B------:R-:W-:Y:S05]  /*84e0*/  @!P1 BRA `(.L_x_284) ;  /* 0x00000024004c9947 */ /* 0x000fea0003800000 */
[----:B-----5:R-:W-:-:S05]  /*84f0*/  LOP3.LUT R168, R168, 0xffffe000, RZ, 0xc0, !PT ;  /* 0xffffe000a8a87812 */ /* 0x020fca00078ec0ff */
[----:B------:R-:W-:-:S04]  /*8500*/  FMUL R168, R168, R155 ;  /* 0x0000009ba8a87220 */ /* 0x000fc80000400000 */
[----:B------:R-:W-:-:S05]  /*8510*/  FFMA R87, R87, R154, R168 ;  /* 0x0000009a57577223 */ /* 0x000fca00000000a8 */
[----:B------:R-:W-:-:S05]  /*8520*/  F2FP.TF32.F32.PACK_B R87, R87 ;  /* 0x00000057ff57723e */ /* 0x000fca00024050ff */
[----:B------:R0:W-:Y:S01]  /*8530*/  STG.E desc[UR36][R10.64+0x1e4], R87 ;  /* 0x0001e4570a007986 */ /* 0x0001e2000c101924 */
[----:B------:R-:W-:Y:S05]  /*8540*/  BRA `(.L_x_284) ;  /* 0x0000002400347947 */ /* 0x000fea0003800000 */
.L_x_33:
[----:B------:R-:W-:Y:S01]  /*8550*/  ULDC.64 UR4, c[0x0][0x5c0] ;  /* 0x0001700000047ab9 */ /* 0x000fe20000000a00 */
[-C--:B------:R-:W-:Y:S01]  /*8560*/  FMUL R15, R88, R154.reuse ;  /* 0x0000009a580f7220 */ /* 0x080fe20000400000 */
[----:B------:R-:W-:Y:S01]  /*8570*/  ISETP.GT.AND P4, PT, R0, 0x1, P1 ;  /* 0x000000010000780c */ /* 0x000fe20000f84270 */
[-C--:B------:R-:W-:Y:S01]  /*8580*/  FMUL R89, R89, R154.reuse ;  /* 0x0000009a59597220 */ /* 0x080fe20000400000 */
[----:B------:R-:W-:Y:S01]  /*8590*/  LEA R6, P0, R168, UR4, 0x2 ;  /* 0x00000004a8067c11 */ /* 0x000fe2000f8010ff */
[----:B------:R-:W-:Y:S01]  /*85a0*/  IMAD.SHL.U32 R11, R4, 0x20, RZ ;  /* 0x00000020040b7824 */ /* 0x000fe200078e00ff */
[----:B------:R-:W-:Y:S01]  /*85b0*/  F2FP.TF32.F32.PACK_B R15, R15 ;  /* 0x0000000fff0f723e */ /* 0x000fe200024050ff */
[-C--:B------:R-:W-:Y:S01]  /*85c0*/  FMUL R21, R90, R154.reuse ;  /* 0x0000009a5a157220 */ /* 0x080fe20000400000 */
[----:B------:R-:W-:Y:S01]  /*85d0*/  LEA.HI.X R7, R168, UR5, R175, 0x2, P0 ;  /* 0x00000005a8077c11 */ /* 0x000fe200080f14af */
[-C--:B------:R-:W-:Y:S01]  /*85e0*/  FMUL R91, R91, R154.reuse ;  /* 0x0000009a5b5b7220 */ /* 0x080fe20000400000 */
[----:B------:R-:W-:Y:S01]  /*85f0*/  F2FP.TF32.F32.PACK_B R89, R89 ;  /* 0x00000059ff59723e */ /* 0x000fe200024050ff */
[-C--:B------:R-:W-:Y:S01]  /*8600*/  FMUL R93, R93, R154.reuse ;  /* 0x0000009a5d5d7220 */ /* 0x080fe20000400000 */
[----:B------:R-:W-:Y:S01]  /*8610*/  ISETP.GT.AND P0, PT, R157, 0x8, PT ;  /* 0x000000089d00780c */ /* 0x000fe20003f04270 */
[----:B------:R0:W-:Y:S01]  /*8620*/  @P2 STG.E desc[UR36][R6.64], R15 ;  /* 0x0000000f06002986 */ /* 0x0001e2000c101924 */
[----:B------:R-:W-:Y:S01]  /*8630*/  SHF.L.U64.HI R9, R4, 0x5, R5 ;  /* 0x0000000504097819 */ /* 0x000fe20000010205 */
[----:B------:R-:W-:Y:S01]  /*8640*/  FMUL R23, R94, R154 ;  /* 0x0000009a5e177220 */ /* 0x000fe20000400000 */
[----:B------:R-:W-:Y:S01]  /*8650*/  IADD3 R12, P2, R11, R6, RZ ;  /* 0x000000060b0c7210 */ /* 0x000fe20007f5e0ff */
[----:B------:R-:W-:Y:S01]  /*8660*/  @P4 STG.E desc[UR36][R6.64+0x4], R89 ;  /* 0x0000045906004986 */ /* 0x000fe2000c101924 */
[C---:B------:R-:W-:Y:S01]  /*8670*/  ISETP.GT.AND P3, PT, R0.reuse, RZ, P0 ;  /* 0x000000ff0000720c */ /* 0x040fe20000764270 */
[-C--:B------:R-:W-:Y:S01]  /*8680*/  FMUL R95, R95, R154.reuse ;  /* 0x0000009a5f5f7220 */ /* 0x080fe20000400000 */
[C---:B------:R-:W-:Y:S01]  /*8690*/  ISETP.GT.AND P4, PT, R0.reuse, 0x1, P0 ;  /* 0x000000010000780c */ /* 0x040fe20000784270 */
[----:B------:R-:W-:Y:S01]  /*86a0*/  IMAD.X R13, R9, 0x1, R7, P2 ;  /* 0x00000001090d7824 */ /* 0x000fe200010e0607 */
[----:B------:R-:W-:Y:S01]  /*86b0*/  ISETP.GT.AND P2, PT, R0, 0x8, P1 ;  /* 0x000000080000780c */ /* 0x000fe20000f44270 */
[-C--:B------:R-:W-:Y:S01]  /*86c0*/  FMUL R97, R97, R154.reuse ;  /* 0x0000009a61617220 */ /* 0x080fe20000400000 */
[----:B------:R-:W-:Y:S01]  /*86d0*/  F2FP.TF32.F32.PACK_B R21, R21 ;  /* 0x00000015ff15723e */ /* 0x000fe200024050ff */
[-C--:B0-----:R-:W-:Y:S01]  /*86e0*/  FMUL R15, R92, R154.reuse ;  /* 0x0000009a5c0f7220 */ /* 0x081fe20000400000 */
[----:B------:R-:W-:Y:S01]  /*86f0*/  F2FP.TF32.F32.PACK_B R91, R91 ;  /* 0x0000005bff5b723e */ /* 0x000fe200024050ff */
[-C--:B------:R-:W-:Y:S01]  /*8700*/  FMUL R99, R99, R154.reuse ;  /* 0x0000009a63637220 */ /* 0x080fe20000400000 */
[----:B------:R-:W-:Y:S01]  /*8710*/  F2FP.TF32.F32.PACK_B R93, R93 ;  /* 0x0000005dff5d723e */ /* 0x000fe200024050ff */
[-C--:B------:R-:W-:Y:S01]  /*8720*/  FMUL R101, R101, R154.reuse ;  /* 0x0000009a65657220 */ /* 0x080fe20000400000 */
[----:B------:R-:W-:Y:S01]  /*8730*/  F2FP.TF32.F32.PACK_B R15, R15 ;  /* 0x0000000fff0f723e */ /* 0x000fe200024050ff */
[----:B------:R0:W-:Y:S01]  /*8740*/  @P3 STG.E desc[UR36][R12.64], R21 ;  /* 0x000000150c003986 */ /* 0x0001e2000c101924 */
[C---:B------:R-:W-:Y:S01]  /*8750*/  ISETP.GT.AND P3, PT, R0.reuse, 0x9, P1 ;  /* 0x000000090000780c */ /* 0x040fe20000f64270 */
[-C--:B------:R-:W-:Y:S01]  /*8760*/  FMUL R103, R103, R154.reuse ;  /* 0x0000009a67677220 */ /* 0x080fe20000400000 */
[----:B------:R-:W-:Y:S01]  /*8770*/  F2FP.TF32.F32.PACK_B R23, R23 ;  /* 0x00000017ff17723e */ /* 0x000fe200024050ff */
[----:B------:R-:W-:Y:S01]  /*8780*/  @P4 STG.E desc[UR36][R12.64+0x4], R91 ;  /* 0x0000045b0c004986 */ /* 0x000fe2000c101924 */
[C---:B------:R-:W-:Y:S01]  /*8790*/  ISETP.GT.AND P4, PT, R0.reuse, 0x8, P0 ;  /* 0x000000080000780c */ /* 0x040fe20000784270 */
[-C--:B------:R-:W-:Y:S01]  /*87a0*/  FMUL R105, R105, R154.reuse ;  /* 0x0000009a69697220 */ /* 0x080fe20000400000 */
[----:B------:R-:W-:Y:S01]  /*87b0*/  F2FP.TF32.F32.PACK_B R95, R95 ;  /* 0x0000005fff5f723e */ /* 0x000fe200024050ff */
[----:B------:R1:W-:Y:S01]  /*87c0*/  @P2 STG.E desc[UR36][R6.64+0x20], R15 ;  /* 0x0000200f06002986 */ /* 0x0003e2000c101924 */
[----:B------:R-:W-:Y:S01]  /*87d0*/  ISETP.GT.AND P2, PT, R0, 0x9, P0 ;  /* 0x000000090000780c */ /* 0x000fe20000744270 */
[-C--:B------:R-:W-:Y:S01]  /*87e0*/  FMUL R107, R107, R154.reuse ;  /* 0x0000009a6b6b7220 */ /* 0x080fe20000400000 */
[----:B------:R-:W-:Y:S01]  /*87f0*/  F2FP.TF32.F32.PACK_B R97, R97 ;  /* 0x00000061ff61723e */ /* 0x000fe200024050ff */
[-C--:B0-----:R-:W-:Y:S01]  /*8800*/  FMUL R21, R98, R154.reuse ;  /* 0x0000009a62157220 */ /* 0x081fe20000400000 */
[----:B------:R-:W-:Y:S01]  /*8810*/  F2FP.TF32.F32.PACK_B R99, R99 ;  /* 0x00000063ff63723e */ /* 0x000fe200024050ff */
[----:B------:R-:W-:Y:S01]  /*8820*/  @P3 STG.E desc[UR36][R6.64+0x24], R93 ;  /* 0x0000245d06003986 */ /* 0x000fe2000c101924 */
[C---:B------:R-:W-:Y:S01]  /*8830*/  ISETP.GT.AND P3, PT, R0.reuse, 0x10, P1 ;  /* 0x000000100000780c */ /* 0x040fe20000f64270 */
[-C--:B------:R-:W-:Y:S01]  /*8840*/  FMUL R109, R109, R154.reuse ;  /* 0x0000009a6d6d7220 */ /* 0x080fe20000400000 */
[----:B------:R-:W-:Y:S01]  /*8850*/  F2FP.TF32.F32.PACK_B R21, R21 ;  /* 0x00000015ff15723e */ /* 0x000fe200024050ff */
[----:B------:R0:W-:Y:S01]  /*8860*/  @P4 STG.E desc[UR36][R12.64+0x20], R23 ;  /* 0x000020170c004986 */ /* 0x0001e2000c101924 */
[----:B------:R-:W-:Y:S01]  /*8870*/  ISETP.GT.AND P4, PT, R0, 0x11, P1 ;  /* 0x000000110000780c */ /* 0x000fe20000f84270 */
[-C--:B-1----:R-:W-:Y:S01]  /*8880*/  FMUL R15, R96, R154.reuse ;  /* 0x0000009a600f7220 */ /* 0x082fe20000400000 */
[----:B------:R-:W-:Y:S01]  /*8890*/  F2FP.TF32.F32.PACK_B R101, R101 ;  /* 0x00000065ff65723e */ /* 0x000fe200024050ff */
[----:B------:R-:W-:Y:S01]  /*88a0*/  @P2 STG.E desc[UR36][R12.64+0x24], R95 ;  /* 0x0000245f0c002986 */ /* 0x000fe2000c101924 */
[C---:B------:R-:W-:Y:S01]  /*88b0*/  ISETP.GT.AND P2, PT, R0.reuse, 0x10, P0 ;  /* 0x000000100000780c */ /* 0x040fe20000744270 */
[-C--:B------:R-:W-:Y:S01]  /*88c0*/  FMUL R111, R111, R154.reuse ;  /* 0x0000009a6f6f7220 */ /* 0x080fe20000400000 */
[----:B------:R-:W-:Y:S01]  /*88d0*/  F2FP.TF32.F32.PACK_B R15, R15 ;  /* 0x0000000fff0f723e */ /* 0x000fe200024050ff */
[-C--:B------:R-:W-:Y:S01]  /*88e0*/  FMUL R113, R113, R154.reuse ;  /* 0x0000009a71717220 */ /* 0x080fe20000400000 */
[----:B------:R-:W-:Y:S01]  /*88f0*/  F2FP.TF32.F32.PACK_B R103, R103 ;  /* 0x00000067ff67723e */ /* 0x000fe200024050ff */
[-C--:B------:R-:W-:Y:S01]  /*8900*/  FMUL R115, R115, R154.reuse ;  /* 0x0000009a73737220 */ /* 0x080fe20000400000 */
[----:B------:R-:W-:Y:S01]  /*8910*/  F2FP.TF32.F32.PACK_B R105, R105 ;  /* 0x00000069ff69723e */ /* 0x000fe200024050ff */
[----:B------:R1:W-:Y:S01]  /*8920*/  @P3 STG.E desc[UR36][R6.64+0x40], R15 ;  /* 0x0000400f06003986 */ /* 0x0003e2000c101924 */
[----:B------:R-:W-:Y:S01]  /*8930*/  ISETP.GT.AND P3, PT, R0, 0x11, P0 ;  /* 0x000000110000780c */ /* 0x000fe20000764270 */
        /* <DEDUP_REMOVED lines=10> */
[-C--:B-1----:R-:W-:Y:S01]  /*89e0*/  FMUL R15, R102, R154.reuse ;  /* 0x0000009a660f7220 */ /* 0x082fe20000400000 */
[----:B------:R-:W-:Y:S01]  /*89f0*/  F2FP.TF32.F32.PACK_B R111, R111 ;  /* 0x0000006fff6f723e */ /* 0x000fe200024050ff */
[----:B------:R-:W-:Y:S01]  /*8a00*/  @P3 STG.E desc[UR36][R12.64+0x44], R99 ;  /* 0x000044630c003986 */ /* 0x000fe2000c101924 */
[C---:B------:R-:W-:Y:S01]  /*8a10*/  ISETP.GT.AND P3, PT, R0.reuse, 0x18, P0 ;  /* 0x000000180000780c */ /* 0x040fe20000764270 */
        /* <DEDUP_REMOVED lines=83> */
[----:B------:R-:W-:Y:S01]  /*8f50*/  ISETP.GT.AND P3, PT, R0, 0x40, P1 ;  /* 0x000000400000780c */ /* 0x000fe20000f64270 */
        /* <DEDUP_REMOVED lines=35> */
[----:B------:R-:W-:Y:S01]  /*9190*/  ISETP.GT.AND P2, PT, R0, 0x50, P1 ;  /* 0x000000500000780c */ /* 0x000fe20000f44270 */
[-C--:B------:R-:W-:Y:S01]  /*91a0*/  FMUL R33, R33, R154.reuse ;  /* 0x0000009a21217220 */ /* 0x080fe20000400000 */
[----:B------:R-:W-:Y:S01]  /*91b0*/  F2FP.TF32.F32.PACK_B R21, R21 ;  /* 0x00000015ff15723e */ /* 0x000fe200024050ff */
[-C--:B------:R-:W-:Y:S01]  /*91c0*/  FMUL R35, R35, R154.reuse ;  /* 0x0000009a23237220 */ /* 0x080fe20000400000 */
[----:B------:R-:W-:Y:S01]  /*91d0*/  SHF.L.U64.HI R5, R4, 0x9, R5 ;  /* 0x0000000904057819 */ /* 0x000fe20000010205 */
        /* <DEDUP_REMOVED lines=91> */
[C---:B------:R-:W-:Y:S01]  /*9790*/  ISETP.GT.AND P0, PT, R0.reuse, 0x79, P0 ;  /* 0x000000790000780c */ /* 0x040fe20000704270 */
[----:B------:R0:W-:Y:S01]  /*97a0*/  @P2 STG.E desc[UR36][R12.64+0x1c0], R21 ;  /* 0x0001c0150c002986 */ /* 0x0001e2000c101924 */
[C---:B------:R-:W-:Y:S01]  /*97b0*/  ISETP.GT.AND P2, PT, R0.reuse, 0x78, P1 ;  /* 0x000000780000780c */ /* 0x040fe20000f44270 */
[-C--:B------:R-:W-:Y:S01]  /*97c0*/  FMUL R69, R69, R154.reuse ;  /* 0x0000009a45457220 */ /* 0x080fe20000400000 */
[----:B------:R-:W-:Y:S01]  /*97d0*/  ISETP.GT.AND P1, PT, R0, 0x79, P1 ;  /* 0x000000790000780c */ /* 0x000fe20000f24270 */
[-C--:B------:R-:W-:Y:S01]  /*97e0*/  FMUL R71, R71, R154.reuse ;  /* 0x0000009a47477220 */ /* 0x080fe20000400000 */
[----:B------:R-:W-:Y:S01]  /*97f0*/  F2FP.TF32.F32.PACK_B R23, R23 ;  /* 0x00000017ff17723e */ /* 0x000fe200024050ff */
[----:B------:R-:W-:Y:S01]  /*9800*/  @P3 STG.E desc[UR36][R12.64+0x1c4], R147 ;  /* 0x0001c4930c003986 */ /* 0x000fe2000c101924 */
[----:B------:R-:W-:Y:S01]  /*9810*/  F2FP.TF32.F32.PACK_B R57, R57 ;  /* 0x00000039ff39723e */ /* 0x000fe200024050ff */
[-C--:B------:R-:W-:Y:S01]  /*9820*/  FMUL R73, R73, R154.reuse ;  /* 0x0000009a49497220 */ /* 0x080fe20000400000 */
[----:B------:R-:W-:Y:S01]  /*9830*/  F2FP.TF32.F32.PACK_B R59, R59 ;  /* 0x0000003bff3b723e */ /* 0x000fe200024050ff */
[--C-:B------:R-:W-:Y:S01]  /*9840*/  @P4 IMAD.MOV.U32 R14, RZ, RZ, R12.reuse ;  /* 0x000000ffff0e4224 */ /* 0x100fe200078e000c */
[----:B------:R-:W-:Y:S01]  /*9850*/  F2FP.TF32.F32.PACK_B R61, R61 ;  /* 0x0000003dff3d723e */ /* 0x000fe200024050ff */
[--C-:B-1----:R-:W-:Y:S01]  /*9860*/  @P4 IMAD.MOV.U32 R15, RZ, RZ, R13.reuse ;  /* 0x000000ffff0f4224 */ /* 0x102fe200078e000d */
[----:B------:R-:W-:Y:S01]  /*9870*/  F2FP.TF32.F32.PACK_B R63, R63 ;  /* 0x0000003fff3f723e */ /* 0x000fe200024050ff */
[----:B------:R1:W-:Y:S01]  /*9880*/  @P2 STG.E desc[UR36][R6.64+0x1e0], R23 ;  /* 0x0001e01706002986 */ /* 0x0003e2000c101924 */
[----:B0-----:R-:W-:Y:S01]  /*9890*/  IMAD.SHL.U32 R21, R4, 0x200, RZ ;  /* 0x0000020004157824 */ /* 0x001fe200078e00ff */
[----:B------:R-:W-:Y:S01]  /*98a0*/  F2FP.TF32.F32.PACK_B R65, R65 ;  /* 0x00000041ff41723e */ /* 0x000fe200024050ff */
[-C--:B------:R-:W-:Y:S01]  /*98b0*/  FMUL R75, R75, R154.reuse ;  /* 0x0000009a4b4b7220 */ /* 0x080fe20000400000 */
[----:B------:R-:W-:Y:S01]  /*98c0*/  @P1 STG.E desc[UR36][R6.64+0x1e4], R149 ;  /* 0x0001e49506001986 */ /* 0x000fe2000c101924 */
[----:B------:R-:W-:Y:S01]  /*98d0*/  ISETP.GT.AND P1, PT, R157, 0x80, PT ;  /* 0x000000809d00780c */ /* 0x000fe20003f24270 */
[----:B------:R-:W-:Y:S01]  /*98e0*/  FMUL R77, R77, R154 ;  /* 0x0000009a4d4d7220 */ /* 0x000fe20000400000 */
[----:B------:R-:W-:Y:S01]  /*98f0*/  IADD3 R4, P3, R21, R6, RZ ;  /* 0x0000000615047210 */ /* 0x000fe20007f7e0ff */
[----:B------:R0:W-:Y:S01]  /*9900*/  @P4 STG.E desc[UR36][R14.64+0x1e0], R89 ;  /* 0x0001e0590e004986 */ /* 0x0001e2000c101924 */
[----:B------:R-:W-:Y:S01]  /*9910*/  ISETP.GT.AND P4, PT, R0, RZ, P1 ;  /* 0x000000ff0000720c */ /* 0x000fe20000f84270 */
[-C--:B------:R-:W-:Y:S01]  /*9920*/  FMUL R79, R79, R154.reuse ;  /* 0x0000009a4f4f7220 */ /* 0x080fe20000400000 */
[----:B------:R-:W-:Y:S01]  /*9930*/  F2FP.TF32.F32.PACK_B R67, R67 ;  /* 0x00000043ff43723e */ /* 0x000fe200024050ff */
[-C--:B-1----:R-:W-:Y:S01]  /*9940*/  FMUL R23, R28, R154.reuse ;  /* 0x0000009a1c177220 */ /* 0x082fe20000400000 */
[----:B------:R-:W-:Y:S01]  /*9950*/  F2FP.TF32.F32.PACK_B R69, R69 ;  /* 0x00000045ff45723e */ /* 0x000fe200024050ff */
[-C--:B------:R-:W-:Y:S01]  /*9960*/  FMUL R81, R81, R154.reuse ;  /* 0x0000009a51517220 */ /* 0x080fe20000400000 */
[----:B------:R-:W-:Y:S01]  /*9970*/  F2FP.TF32.F32.PACK_B R71, R71 ;  /* 0x00000047ff47723e */ /* 0x000fe200024050ff */
[-C--:B------:R-:W-:Y:S01]  /*9980*/  FMUL R83, R83, R154.reuse ;  /* 0x0000009a53537220 */ /* 0x080fe20000400000 */
[----:B------:R-:W-:Y:S01]  /*9990*/  F2FP.TF32.F32.PACK_B R23, R23 ;  /* 0x00000017ff17723e */ /* 0x000fe200024050ff */
[-C--:B------:R-:W-:Y:S01]  /*99a0*/  FMUL R85, R85, R154.reuse ;  /* 0x0000009a55557220 */ /* 0x080fe20000400000 */
[----:B------:R-:W-:Y:S01]  /*99b0*/  F2FP.TF32.F32.PACK_B R73, R73 ;  /* 0x00000049ff49723e */ /* 0x000fe200024050ff */
[----:B0-----:R-:W-:Y:S01]  /*99c0*/  @P0 IMAD.MOV.U32 R14, RZ, RZ, R12 ;  /* 0x000000ffff0e0224 */ /* 0x001fe200078e000c */
[----:B------:R-:W-:Y:S01]  /*99d0*/  F2FP.TF32.F32.PACK_B R75, R75 ;  /* 0x0000004bff4b723e */ /* 0x000fe200024050ff */
[----:B------:R-:W-:Y:S01]  /*99e0*/  @P0 IMAD.MOV.U32 R15, RZ, RZ, R13 ;  /* 0x000000ffff0f0224 */ /* 0x000fe200078e000d */
[----:B------:R-:W-:Y:S01]  /*99f0*/  F2FP.TF32.F32.PACK_B R77, R77 ;  /* 0x0000004dff4d723e */ /* 0x000fe200024050ff */
[----:B------:R-:W-:Y:S01]  /*9a00*/  FMUL R87, R87, R154 ;  /* 0x0000009a57577220 */ /* 0x000fe20000400000 */
[----:B------:R-:W-:-:S02]  /*9a10*/  F2FP.TF32.F32.PACK_B R79, R79 ;  /* 0x0000004fff4f723e */ /* 0x000fc400024050ff */
[----:B------:R0:W-:Y:S01]  /*9a20*/  @P0 STG.E desc[UR36][R14.64+0x1e4], R151 ;  /* 0x0001e4970e000986 */ /* 0x0001e2000c101924 */
[----:B------:R-:W-:Y:S01]  /*9a30*/  IADD3 R12, P0, P2, R11, R6, R21 ;  /* 0x000000060b0c7210 */ /* 0x000fe20007a1e015 */
[-C--:B------:R-:W-:Y:S01]  /*9a40*/  FMUL R21, R24, R154.reuse ;  /* 0x0000009a18157220 */ /* 0x080fe20000400000 */
[----:B------:R-:W-:Y:S02]  /*9a50*/  F2FP.TF32.F32.PACK_B R81, R81 ;  /* 0x00000051ff51723e */ /* 0x000fe400024050ff */
[----:B------:R-:W-:Y:S01]  /*9a60*/  IADD3.X R13, R9, R7, R5, P0, P2 ;  /* 0x00000007090d7210 */ /* 0x000fe200007e4405 */
[----:B------:R-:W-:Y:S01]  /*9a70*/  IMAD.X R5, R5, 0x1, R7, P3 ;  /* 0x0000000105057824 */ /* 0x000fe200018e0607 */
[----:B------:R-:W-:Y:S02]  /*9a80*/  ISETP.GT.AND P2, PT, R0, 0x1, P1 ;  /* 0x000000010000780c */ /* 0x000fe40000f44270 */
[----:B------:R-:W-:Y:S02]  /*9a90*/  ISETP.GT.AND P0, PT, R157, 0x88, PT ;  /* 0x000000889d00780c */ /* 0x000fe40003f04270 */
[----:B------:R-:W-:Y:S01]  /*9aa0*/  F2FP.TF32.F32.PACK_B R21, R21 ;  /* 0x00000015ff15723e */ /* 0x000fe200024050ff */
[----:B0-----:R-:W-:Y:S01]  /*9ab0*/  FMUL R15, R26, R154 ;  /* 0x0000009a1a0f7220 */ /* 0x001fe20000400000 */
[----:B------:R-:W-:-:S02]  /*9ac0*/  ISETP.GT.AND P3, PT, R0, RZ, P0 ;  /* 0x000000ff0000720c */ /* 0x000fc40000764270 */
[----:B------:R-:W-:Y:S01]  /*9ad0*/  F2FP.TF32.F32.PACK_B R83, R83 ;  /* 0x00000053ff53723e */ /* 0x000fe200024050ff */
[----:B------:R-:W-:Y:S01]  /*9ae0*/  @P4 STG.E desc[UR36][R4.64], R21 ;  /* 0x0000001504004986 */ /* 0x000fe2000c101924 */
[----:B------:R-:W-:Y:S02]  /*9af0*/  IADD3 R6, P4, R11, R4, RZ ;  /* 0x000000040b067210 */ /* 0x000fe40007f9e0ff */
[----:B------:R-:W-:Y:S01]  /*9b00*/  F2FP.TF32.F32.PACK_B R15, R15 ;  /* 0x0000000fff0f723e */ /* 0x000fe200024050ff */
[----:B------:R-:W-:Y:S01]  /*9b10*/  @P2 STG.E desc[UR36][R4.64+0x4], R25 ;  /* 0x0000041904002986 */ /* 0x000fe2000c101924 */
[C---:B------:R-:W-:Y:S01]  /*9b20*/  ISETP.GT.AND P2, PT, R0.reuse, 0x1, P0 ;  /* 0x000000010000780c */ /* 0x040fe20000744270 */
[----:B------:R-:W-:Y:S01]  /*9b30*/  IMAD.X R7, R9, 0x1, R5, P4 ;  /* 0x0000000109077824 */ /* 0x000fe200020e0605 */
[----:B------:R-:W-:Y:S02]  /*9b40*/  ISETP.GT.AND P4, PT, R0, 0x8, P1 ;  /* 0x000000080000780c */ /* 0x000fe40000f84270 */
[----:B------:R-:W-:-:S02]  /*9b50*/  F2FP.TF32.F32.PACK_B R85, R85 ;  /* 0x00000055ff55723e */ /* 0x000fc400024050ff */
[----:B------:R0:W-:Y:S01]  /*9b60*/  @P3 STG.E desc[UR36][R6.64], R15 ;  /* 0x0000000f06003986 */ /* 0x0001e2000c101924 */
[----:B------:R-:W-:Y:S02]  /*9b70*/  ISETP.GT.AND P3, PT, R0, 0x9, P1 ;  /* 0x000000090000780c */ /* 0x000fe40000f64270 */
[----:B------:R-:W-:-:S04]  /*9b80*/  F2FP.TF32.F32.PACK_B R87, R87 ;  /* 0x00000057ff57723e */ /* 0x000fc800024050ff */
[----:B------:R1:W-:Y:S01]  /*9b90*/  @P2 STG.E desc[UR36][R6.64+0x4], R27 ;  /* 0x0000041b06002986 */ /* 0x0003e2000c101924 */
[----:B------:R-:W-:-:S03]  /*9ba0*/  ISETP.GT.AND P2, PT, R0, 0x8, P0 ;  /* 0x000000080000780c */ /* 0x000fc60000744270 */
[----:B------:R-:W-:Y:S01]  /*9bb0*/  @P4 STG.E desc[UR36][R4.64+0x20], R23 ;  /* 0x0000201704004986 */ /* 0x000fe2000c101924 */
[----:B------:R-:W-:Y:S01]  /*9bc0*/  IADD3 R8, P4, R11, R4, RZ ;  /* 0x000000040b087210 */ /* 0x000fe20007f9e0ff */
[-C--:B------:R-:W-:Y:S01]  /*9bd0*/  FMUL R11, R30, R154.reuse ;  /* 0x0000009a1e0b7220 */ /* 0x080fe20000400000 */
[-C--:B0-----:R-:W-:Y:S01]  /*9be0*/  FMUL R15, R34, R154.reuse ;  /* 0x0000009a220f7220 */ /* 0x081fe20000400000 */
[----:B------:R-:W-:Y:S01]  /*9bf0*/  @P3 STG.E desc[UR36][R4.64+0x24], R29 ;  /* 0x0000241d04003986 */ /* 0x000fe2000c101924 */
[----:B------:R-:W-:Y:S01]  /*9c00*/  ISETP.GT.AND P3, PT, R0, 0x9, P0 ;  /* 0x000000090000780c */ /* 0x000fe20000764270 */
[----:B------:R-:W-:Y:S01]  /*9c10*/  IMAD.X R9, R9, 0x1, R5, P4 ;  /* 0x0000000109097824 */ /* 0x000fe200020e0605 */
[----:B------:R-:W-:Y:S01]  /*9c20*/  F2FP.TF32.F32.PACK_B R11, R11 ;  /* 0x0000000bff0b723e */ /* 0x000fe200024050ff */
[----:B-1----:R-:W-:Y:S01]  /*9c30*/  FMUL R7, R32, R154 ;  /* 0x0000009a20077220 */ /* 0x002fe20000400000 */
[C---:B------:R-:W-:Y:S02]  /*9c40*/  ISETP.GT.AND P4, PT, R0.reuse, 0x11, P1 ;  /* 0x000000110000780c */ /* 0x040fe40000f84270 */
[----:B------:R-:W-:Y:S01]  /*9c50*/  F2FP.TF32.F32.PACK_B R15, R15 ;  /* 0x0000000fff0f723e */ /* 0x000fe200024050ff */
[----:B------:R0:W-:Y:S01]  /*9c60*/  @P2 STG.E desc[UR36][R8.64+0x20], R11 ;  /* 0x0000200b08002986 */ /* 0x0001e2000c101924 */
[----:B------:R-:W-:-:S02]  /*9c70*/  ISETP.GT.AND P2, PT, R0, 0x10, P1 ;  /* 0x000000100000780c */ /* 0x000fc40000f44270 */
[----:B------:R-:W-:-:S03]  /*9c80*/  F2FP.TF32.F32.PACK_B R7, R7 ;  /* 0x00000007ff07723e */ /* 0x000fc600024050ff */
[----:B------:R-:W-:Y:S01]  /*9c90*/  @P3 STG.E desc[UR36][R12.64+0x24], R31 ;  /* 0x0000241f0c003986 */ /* 0x000fe2000c101924 */
[----:B------:R-:W-:-:S03]  /*9ca0*/  ISETP.GT.AND P3, PT, R0, 0x10, P0 ;  /* 0x000000100000780c */ /* 0x000fc60000764270 */
[----:B------:R-:W-:Y:S01]  /*9cb0*/  @P4 STG.E desc[UR36][R4.64+0x44], R33 ;  /* 0x0000442104004986 */ /* 0x000fe2000c101924 */
[----:B------:R-:W-:Y:S01]  /*9cc0*/  ISETP.GT.AND P4, PT, R0, 0x18, P1 ;  /* 0x000000180000780c */ /* 0x000fe20000f84270 */
[-C--:B0-----:R-:W-:Y:S01]  /*9cd0*/  FMUL R9, R36, R154.reuse ;  /* 0x0000009a24097220 */ /* 0x081fe20000400000 */
[----:B------:R-:W-:Y:S01]  /*9ce0*/  FMUL R11, R38, R154 ;  /* 0x0000009a260b7220 */ /* 0x000fe20000400000 */
[----:B------:R0:W-:Y:S01]  /*9cf0*/  @P2 STG.E desc[UR36][R4.64+0x40], R7 ;  /* 0x0000400704002986 */ /* 0x0001e2000c101924 */
[----:B------:R-:W-:Y:S02]  /*9d00*/  ISETP.GT.AND P2, PT, R0, 0x11, P0 ;  /* 0x000000110000780c */ /* 0x000fe40000744270 */
[----:B------:R-:W-:Y:S02]  /*9d10*/  F2FP.TF32.F32.PACK_B R9, R9 ;  /* 0x00000009ff09723e */ /* 0x000fe400024050ff */
[----:B------:R-:W-:Y:S01]  /*9d20*/  F2FP.TF32.F32.PACK_B R11, R11 ;  /* 0x0000000bff0b723e */ /* 0x000fe200024050ff */
[----:B------:R-:W-:-:S02]  /*9d30*/  @P3 IMAD.MOV.U32 R6, RZ, RZ, R12 ;  /* 0x000000ffff063224 */ /* 0x000fc400078e000c */
[----:B0-----:R-:W-:-:S05]  /*9d40*/  @P3 IMAD.MOV.U32 R7, RZ, RZ, R13 ;  /* 0x000000ffff073224 */ /* 0x001fca00078e000d */
[----:B------:R0:W-:Y:S01]  /*9d50*/  @P3 STG.E desc[UR36][R6.64+0x40], R15 ;  /* 0x0000400f06003986 */ /* 0x0001e2000c101924 */
[----:B------:R-:W-:Y:S01]  /*9d60*/  ISETP.GT.AND P3, PT, R0, 0x19, P1 ;  /* 0x000000190000780c */ /* 0x000fe20000f64270 */
[----:B0-----:R-:W-:Y:S02]  /*9d70*/  @P2 IMAD.MOV.U32 R6, RZ, RZ, R12 ;  /* 0x000000ffff062224 */ /* 0x001fe400078e000c */
[----:B------:R-:W-:Y:S01]  /*9d80*/  FMUL R15, R40, R154 ;  /* 0x0000009a280f7220 */ /* 0x000fe20000400000 */
[----:B------:R-:W-:-:S04]  /*9d90*/  @P2 IMAD.MOV.U32 R7, RZ, RZ, R13 ;  /* 0x000000ffff072224 */ /* 0x000fc800078e000d */
[----:B------:R-:W-:Y:S01]  /*9da0*/  F2FP.TF32.F32.PACK_B R15, R15 ;  /* 0x0000000fff0f723e */ /* 0x000fe200024050ff */
[----:B------:R0:W-:Y:S01]  /*9db0*/  @P2 STG.E desc[UR36][R6.64+0x44], R35 ;  /* 0x0000442306002986 */ /* 0x0001e2000c101924 */
[----:B------:R-:W-:-:S03]  /*9dc0*/  ISETP.GT.AND P2, PT, R0, 0x18, P0 ;  /* 0x000000180000780c */ /* 0x000fc60000744270 */
[----:B------:R1:W-:Y:S01]  /*9dd0*/  @P4 STG.E desc[UR36][R4.64+0x60], R9 ;  /* 0x0000600904004986 */ /* 0x0003e2000c101924 */
[----:B------:R-:W-:-:S03]  /*9de0*/  ISETP.GT.AND P4, PT, R0, 0x19, P0 ;  /* 0x000000190000780c */ /* 0x000fc60000784270 */
[----:B------:R-:W-:Y:S01]  /*9df0*/  @P3 STG.E desc[UR36][R4.64+0x64], R37 ;  /* 0x0000642504003986 */ /* 0x000fe2000c101924 */
[----:B------:R-:W-:-:S05]  /*9e00*/  ISETP.GT.AND P3, PT, R0, 0x20, P1 ;  /* 0x000000200000780c */ /* 0x000fca0000f64270 */
[----:B0-----:R-:W-:Y:S02]  /*9e10*/  @P2 IMAD.MOV.U32 R6, RZ, RZ, R12 ;  /* 0x000000ffff062224 */ /* 0x001fe400078e000c */
[----:B------:R-:W-:Y:S02]  /*9e20*/  @P2 IMAD.MOV.U32 R7, RZ, RZ, R13 ;  /* 0x000000ffff072224 */ /* 0x000fe400078e000d */
[----:B-1----:R-:W-:-:S03]  /*9e30*/  FMUL R9, R42, R154 ;  /* 0x0000009a2a097220 */ /* 0x002fc60000400000 */
[----:B------:R0:W-:Y:S01]  /*9e40*/  @P2 STG.E desc[UR36][R6.64+0x60], R11 ;  /* 0x0000600b06002986 */ /* 0x0001e2000c101924 */
[----:B------:R-:W-:Y:S02]  /*9e50*/  ISETP.GT.AND P2, PT, R0, 0x21, P1 ;  /* 0x000000210000780c */ /* 0x000fe40000f44270 */
[----:B------:R-:W-:Y:S01]  /*9e60*/  F2FP.TF32.F32.PACK_B R9, R9 ;  /* 0x00000009ff09723e */ /* 0x000fe200024050ff */
        /* <DEDUP_REMOVED lines=169> */
[C---:B------:R-:W-:Y:S02]  /*a900*/  ISETP.GT.AND P4, PT, R0.reuse, 0x78, P0 ;  /* 0x000000780000780c */ /* 0x040fe40000784270 */
[----:B------:R-:W-:-:S03]  /*a910*/  ISETP.GT.AND P0, PT, R0, 0x79, P0 ;  /* 0x000000790000780c */ /* 0x000fc60000704270 */
[----:B0-----:R-:W-:Y:S02]  /*a920*/  @P3 IMAD.MOV.U32 R6, RZ, RZ, R12 ;  /* 0x000000ffff063224 */ /* 0x001fe400078e000c */
[----:B------:R-:W-:Y:S02]  /*a930*/  @P3 IMAD.MOV.U32 R7, RZ, RZ, R13 ;  /* 0x000000ffff073224 */ /* 0x000fe400078e000d */
[----:B-1----:R-:W-:-:S03]  /*a940*/  FMUL R11, R86, R154 ;  /* 0x0000009a560b7220 */ /* 0x002fc60000400000 */
[----:B------:R0:W-:Y:S01]  /*a950*/  @P3 STG.E desc[UR36][R6.64+0x1c0], R15 ;  /* 0x0001c00f06003986 */ /* 0x0001e2000c101924 */
[C---:B------:R-:W-:Y:S02]  /*a960*/  ISETP.GT.AND P3, PT, R0.reuse, 0x78, P1 ;  /* 0x000000780000780c */ /* 0x040fe40000f64270 */
[----:B------:R-:W-:Y:S02]  /*a970*/  ISETP.GT.AND P1, PT, R0, 0x79, P1 ;  /* 0x000000790000780c */ /* 0x000fe40000f24270 */
[----:B------:R-:W-:Y:S01]  /*a980*/  F2FP.TF32.F32.PACK_B R11, R11 ;  /* 0x0000000bff0b723e */ /* 0x000fe200024050ff */
[----:B0-----:R-:W-:Y:S02]  /*a990*/  @P2 IMAD.MOV.U32 R6, RZ, RZ, R12 ;  /* 0x000000ffff062224 */ /* 0x001fe400078e000c */
[----:B------:R-:W-:-:S05]  /*a9a0*/  @P2 IMAD.MOV.U32 R7, RZ, RZ, R13 ;  /* 0x000000ffff072224 */ /* 0x000fca00078e000d */
[----:B------:R-:W-:Y:S04]  /*a9b0*/  @P2 STG.E desc[UR36][R6.64+0x1c4], R83 ;  /* 0x0001c45306002986 */ /* 0x000fe8000c101924 */
[----:B------:R-:W-:Y:S04]  /*a9c0*/  @P3 STG.E desc[UR36][R4.64+0x1e0], R9 ;  /* 0x0001e00904003986 */ /* 0x000fe8000c101924 */
[----:B------:R0:W-:Y:S02]  /*a9d0*/  @P1 STG.E desc[UR36][R4.64+0x1e4], R85 ;  /* 0x0001e45504001986 */ /* 0x0001e4000c101924 */
[----:B0-----:R-:W-:-:S02]  /*a9e0*/  @P4 IMAD.MOV.U32 R4, RZ, RZ, R12 ;  /* 0x000000ffff044224 */ /* 0x001fc400078e000c */
[----:B------:R-:W-:-:S05]  /*a9f0*/  @P4 IMAD.MOV.U32 R5, RZ, RZ, R13 ;  /* 0x000000ffff054224 */ /* 0x000fca00078e000d */
[----:B------:R0:W-:Y:S04]  /*aa00*/  @P4 STG.E desc[UR36][R4.64+0x1e0], R11 ;  /* 0x0001e00b04004986 */ /* 0x0001e8000c101924 */
[----:B------:R0:W-:Y:S02]  /*aa10*/  @P0 STG.E desc[UR36][R12.64+0x1e4], R87 ;  /* 0x0001e4570c000986 */ /* 0x0001e4000c101924 */
.L_x_284:
[----:B------:R-:W-:Y:S05]  /*aa20*/  BSYNC B0 ;  /* 0x0000000000007941 */ /* 0x000fea0003800000 */
.L_x_32:
[----:B------:R-:W-:Y:S01]  /*aa30*/  ULDC UR4, c[0x0][0xc] ;  /* 0x0000030000047ab9 */ /* 0x000fe20000000800 */
[----:B------:R-:W-:Y:S01]  /*aa40*/  ULDC UR5, c[0x0][0x10] ;  /* 0x0000040000057ab9 */ /* 0x000fe20000000800 */
[----:B0-----:R-:W0:Y:S01]  /*aa50*/  LDC R5, c[0x0][0x14] ;  /* 0x00000500ff057b82 */ /* 0x001e220000000800 */
[----:B------:R-:W-:Y:S01]  /*aa60*/  UIMAD.WIDE.U32 UR4, UR4, UR5, URZ ;  /* 0x00000005040472a5 */ /* 0x000fe2000f8e003f */
[----:B------:R-:W-:Y:S01]  /*aa70*/  PRMT R0, RZ, 0x7610, R0 ;  /* 0x00007610ff007816 */ /* 0x000fe20000000000 */
[----:B------:R-:W-:Y:S02]  /*aa80*/  IMAD.MOV.U32 R153, RZ, RZ, -0x1 ;  /* 0xffffffffff997424 */ /* 0x000fe400078e00ff */
[----:B------:R-:W-:Y:S02]  /*aa90*/  IMAD.MOV.U32 R23, RZ, RZ, -0x1 ;  /* 0xffffffffff177424 */ /* 0x000fe400078e00ff */
[----:B0-----:R-:W-:-:S04]  /*aaa0*/  IMAD.WIDE.U32 R16, R5, UR4, R16 ;  /* 0x0000000405107c25 */ /* 0x001fc8000f8e0010 */
[----:B------:R-:W-:Y:S01]  /*aab0*/  IMAD R5, R5, UR5, RZ ;  /* 0x0000000505057c24 */ /* 0x000fe2000f8e02ff */
[----:B------:R-:W-:Y:S02]  /*aac0*/  ULDC.64 UR4, c[0x0][0x650] ;  /* 0x0001940000047ab9 */ /* 0x000fe40000000a00 */
[----:B------:R-:W-:Y:S01]  /*aad0*/  ISETP.GE.U32.AND P0, PT, R16, UR4, PT ;  /* 0x0000000410007c0c */ /* 0x000fe2000bf06070 */
[----:B------:R-:W-:-:S05]  /*aae0*/  IMAD.IADD R17, R17, 0x1, R5 ;  /* 0x0000000111117824 */ /* 0x000fca00078e0205 */
[----:B------:R-:W-:-:S13]  /*aaf0*/  ISETP.GE.U32.AND.EX P0, PT, R17, UR5, PT, P0 ;  /* 0x0000000511007c0c */ /* 0x000fda000bf06100 */
[----:B------:R-:W-:Y:S05]  /*ab00*/  @P0 BRA `(.L_x_285) ;  /* 0x0000000400640947 */ /* 0x000fea0003800000 */
[----:B------:R-:W0:Y:S01]  /*ab10*/  S2R R12, SR_CTAID.X ;  /* 0x00000000000c7919 */ /* 0x000e220000002500 */
[----:B------:R-:W1:Y:S01]  /*ab20*/  LDC.64 R10, c[0x0][0x628] ;  /* 0x00018a00ff0a7b82 */ /* 0x000e620000000a00 */
[----:B------:R-:W-:Y:S01]  /*ab30*/  ULDC UR4, c[0x0][0x150] ;  /* 0x0000540000047ab9 */ /* 0x000fe20000000800 */
[----:B--2---:R-:W-:Y:S01]  /*ab40*/  IMAD.MOV.U32 R8, RZ, RZ, R16 ;  /* 0x000000ffff087224 */ /* 0x004fe200078e0010 */
[----:B------:R-:W2:Y:S01]  /*ab50*/  S2R R24, SR_CTAID.Y ;  /* 0x0000000000187919 */ /* 0x000ea20000002600 */
[----:B------:R-:W-:-:S04]  /*ab60*/  IMAD.MOV.U32 R9, RZ, RZ, R17 ;  /* 0x000000ffff097224 */ /* 0x000fc800078e0011 */
[----:B------:R-:W2:Y:S08]  /*ab70*/  LDC R21, c[0x0][0x144] ;  /* 0x00005100ff157b82 */ /* 0x000eb00000000800 */
[----:B------:R-:W2:Y:S08]  /*ab80*/  LDC R0, c[0x0][0x630] ;  /* 0x00018c00ff007b82 */ /* 0x000eb00000000800 */
[----:B------:R-:W2:Y:S01]  /*ab90*/  LDC.64 R14, c[0x0][0x620] ;  /* 0x00018800ff0e7b82 */ /* 0x000ea20000000a00 */
[----:B-1----:R-:W-:-:S04]  /*aba0*/  ISETP.NE.U32.AND P0, PT, R10, RZ, PT ;  /* 0x000000ff0a00720c */ /* 0x002fc80003f05070 */
[----:B------:R-:W-:Y:S02]  /*abb0*/  ISETP.NE.AND.EX P0, PT, R11, RZ, PT, P0 ;  /* 0x000000ff0b00720c */ /* 0x000fe40003f05300 */
[----:B0-----:R-:W-:-:S05]  /*abc0*/  I2FP.F32.U32 R3, R12 ;  /* 0x0000000c00037245 */ /* 0x001fca0000201000 */
[----:B------:R-:W-:-:S04]  /*abd0*/  FMUL R3, R3, UR4 ;  /* 0x0000000403037c20 */ /* 0x000fc80008400000 */
[----:B------:R0:W1:Y:S02]  /*abe0*/  F2I.U32.TRUNC.NTZ R20, R3 ;  /* 0x0000000300147305 */ /* 0x000064000020f000 */
[----:B------:R-:W-:Y:S05]  /*abf0*/  @!P0 BRA `(.L_x_286) ;  /* 0x0000000000288947 */ /* 0x000fea0003800000 */
[----:B0-----:R-:W0:Y:S02]  /*ac00*/  LDC R3, c[0x0][0x634] ;  /* 0x00018d00ff037b82 */ /* 0x001e240000000800 */
        /* <DEDUP_REMOVED lines=9> */
.L_x_286:
[----:B------:R-:W3:Y:S01]  /*aca0*/  LDC.64 R30, c[0x0][0x640] ;  /* 0x00019000ff1e7b82 */ /* 0x000ee20000000a00 */
[-CC-:B--2---:R-:W-:Y:S01]  /*acb0*/  SHF.R.U64 R23, R8, R0.reuse, R9.reuse ;  /* 0x0000000008177219 */ /* 0x184fe20000001209 */
[----:B-1----:R-:W-:Y:S01]  /*acc0*/  IMAD.MOV R20, RZ, RZ, -R20 ;  /* 0x000000ffff147224 */ /* 0x002fe200078e0a14 */
[----:B------:R-:W-:Y:S01]  /*acd0*/  SHF.R.U32.HI R0, RZ, R0, R9 ;  /* 0x00000000ff007219 */ /* 0x000fe20000011609 */
[----:B------:R-:W-:Y:S01]  /*ace0*/  ULDC UR4, c[0x0][0x154] ;  /* 0x0000550000047ab9 */ /* 0x000fe20000000800 */
[----:B0-----:R-:W-:Y:S01]  /*acf0*/  IADD3 R3, P0, RZ, -R23, RZ ;  /* 0x80000017ff037210 */ /* 0x001fe20007f1e0ff */
[----:B------:R-:W-:Y:S02]  /*ad00*/  IMAD R26, R21, R20, R12 ;  /* 0x00000014151a7224 */ /* 0x000fe400078e020c */
[----:B------:R-:W0:Y:S01]  /*ad10*/  LDC R6, c[0x0][0x618] ;  /* 0x00018600ff067b82 */ /* 0x000e220000000800 */
[----:B------:R-:W-:Y:S02]  /*ad20*/  IMAD.MOV.U32 R7, RZ, RZ, 0x1 ;  /* 0x00000001ff077424 */ /* 0x000fe400078e00ff */
[----:B------:R-:W-:-:S04]  /*ad30*/  IMAD.X R5, RZ, RZ, ~R0, P0 ;  /* 0x000000ffff057224 */ /* 0x000fc800000e0e00 */
[-C--:B------:R-:W-:Y:S01]  /*ad40*/  IMAD R0, R5, R14.reuse, RZ ;  /* 0x0000000e05007224 */ /* 0x080fe200078e02ff */
[----:B------:R-:W1:Y:S01]  /*ad50*/  LDC R8, c[0x0][0x608] ;  /* 0x00018200ff087b82 */ /* 0x000e620000000800 */
[----:B------:R-:W-:-:S04]  /*ad60*/  IMAD.WIDE.U32 R4, R3, R14, R16 ;  /* 0x0000000e03047225 */ /* 0x000fc800078e0010 */
[----:B------:R-:W-:Y:S01]  /*ad70*/  IMAD R3, R3, R15, R0 ;  /* 0x0000000f03037224 */ /* 0x000fe200078e0200 */
[----:B------:R-:W-:Y:S02]  /*ad80*/  I2FP.F32.U32 R0, R24 ;  /* 0x0000001800007245 */ /* 0x000fe40000201000 */
[----:B------:R-:W2:Y:S01]  /*ad90*/  LDC R28, c[0x0][0x658] ;  /* 0x00019600ff1c7b82 */ /* 0x000ea20000000800 */
[----:B------:R-:W-:Y:S01]  /*ada0*/  IMAD.IADD R3, R5, 0x1, R3 ;  /* 0x0000000105037824 */ /* 0x000fe200078e0203 */
[----:B---3--:R-:W-:Y:S01]  /*adb0*/  ISETP.NE.U32.AND P0, PT, R30, RZ, PT ;  /* 0x000000ff1e00720c */ /* 0x008fe20003f05070 */
[----:B------:R-:W-:Y:S01]  /*adc0*/  FMUL R0, R0, UR4 ;  /* 0x0000000400007c20 */ /* 0x000fe20008400000 */
[----:B------:R-:W-:Y:S02]  /*add0*/  IMAD.MOV.U32 R5, RZ, RZ, -0x1 ;  /* 0xffffffffff057424 */ /* 0x000fe400078e00ff */
[----:B------:R-:W-:Y:S01]  /*ade0*/  ISETP.NE.AND.EX P0, PT, R31, RZ, PT, P0 ;  /* 0x000000ff1f00720c */ /* 0x000fe20003f05300 */
[----:B------:R3:W2:Y:S01]  /*adf0*/  F2I.U32.TRUNC.NTZ R14, R0 ;  /* 0x00000000000e7305 */ /* 0x0006a2000020f000 */
[----:B------:R-:W3:Y:S01]  /*ae00*/  LDC R15, c[0x0][0x148] ;  /* 0x00005200ff0f7b82 */ /* 0x000ee20000000800 */
[----:B0-----:R-:W-:-:S02]  /*ae10*/  SHF.R.U64 R12, R4, R6, R3 ;  /* 0x00000006040c7219 */ /* 0x001fc40000001203 */
[----:B------:R-:W-:-:S05]  /*ae20*/  SHF.R.U32.HI R3, RZ, R6, R3 ;  /* 0x00000006ff037219 */ /* 0x000fca0000011603 */
[----:B------:R-:W0:Y:S01]  /*ae30*/  LDC R20, c[0x0][0x600] ;  /* 0x00018000ff147b82 */ /* 0x000e220000000800 */
[-CC-:B-1----:R-:W-:Y:S02]  /*ae40*/  SHF.R.U64 R10, R12, R8.reuse, R3.reuse ;  /* 0x000000080c0a7219 */ /* 0x182fe40000001203 */
[----:B------:R-:W-:-:S05]  /*ae50*/  SHF.R.U32.HI R3, RZ, R8, R3 ;  /* 0x00000008ff037219 */ /* 0x000fca0000011603 */
[----:B------:R-:W1:Y:S01]  /*ae60*/  LDC R25, c[0x0][0x648] ;  /* 0x00019200ff197b82 */ /* 0x000e620000000800 */
[-C--:B--2---:R-:W-:Y:S02]  /*ae70*/  SHF.L.U32 R4, R5, R28.reuse, RZ ;  /* 0x0000001c05047219 */ /* 0x084fe400000006ff */
[-CC-:B------:R-:W-:Y:S02]  /*ae80*/  SHF.R.U64 R13, R10, R28.reuse, R3.reuse ;  /* 0x0000001c0a0d7219 */ /* 0x180fe40000001203 */
[----:B------:R-:W-:Y:S02]  /*ae90*/  SHF.R.U32.HI R5, RZ, R28, R3 ;  /* 0x0000001cff057219 */ /* 0x000fe40000011603 */
[----:B------:R-:W-:Y:S01]  /*aea0*/  LOP3.LUT R21, RZ, R4, RZ, 0x33, !PT ;  /* 0x00000004ff157212 */ /* 0x000fe200078e33ff */
[----:B------:R-:W2:Y:S01]  /*aeb0*/  LDC R27, c[0x0][0x638] ;  /* 0x00018e00ff1b7b82 */ /* 0x000ea20000000800 */
[----:B------:R-:W-:Y:S01]  /*aec0*/  SHF.L.U32 R28, R7, R28, RZ ;  /* 0x0000001c071c7219 */ /* 0x000fe200000006ff */
[----:B------:R-:W-:-:S06]  /*aed0*/  IMAD.MOV.U32 R4, RZ, RZ, R13 ;  /* 0x000000ffff047224 */ /* 0x000fcc00078e000d */
[----:B------:R-:W0:Y:S01]  /*aee0*/  LDC R29, c[0x0][0x610] ;  /* 0x00018400ff1d7b82 */ /* 0x000e220000000800 */
[----:B------:R-:W-:Y:S05]  /*aef0*/  @!P0 BRA `(.L_x_287) ;  /* 0x0000000000288947 */ /* 0x000fea0003800000 */
[----:B---3--:R-:W3:Y:S02]  /*af00*/  LDC R0, c[0x0][0x64c] ;  /* 0x00019300ff007b82 */ /* 0x008ee40000000800 */
[----:B---3--:R-:W-:-:S05]  /*af10*/  IADD3 R3, P0, R13, R0, RZ ;  /* 0x000000000d037210 */ /* 0x008fca0007f1e0ff */
        /* <DEDUP_REMOVED lines=8> */
.L_x_287:
[----:B------:R-:W-:Y:S01]  /*afa0*/  ISETP.NE.AND P0, PT, R2, 0x1, PT ;  /* 0x000000010200780c */ /* 0x000fe20003f05270 */
[----:B------:R-:W-:Y:S01]  /*afb0*/  IMAD.MOV R14, RZ, RZ, -R14 ;  /* 0x000000ffff0e7224 */ /* 0x000fe200078e0a0e */
[----:B-1-3--:R-:W-:Y:S01]  /*afc0*/  SHF.R.U64 R0, R4, R25, R5 ;  /* 0x0000001904007219 */ /* 0x00afe20000001205 */
[----:B0-----:R-:W-:Y:S01]  /*afd0*/  VIADD R5, R20, 0xffffffff ;  /* 0xffffffff14057836 */ /* 0x001fe20000000000 */
[----:B------:R-:W-:Y:S01]  /*afe0*/  LOP3.LUT R3, R10, R21, RZ, 0xc0, !PT ;  /* 0x000000150a037212 */ /* 0x000fe200078ec0ff */
[----:B------:R-:W-:Y:S02]  /*aff0*/  IMAD.MOV.U32 R6, RZ, RZ, 0x1 ;  /* 0x00000001ff067424 */ /* 0x000fe400078e00ff */
[----:B------:R-:W-:Y:S01]  /*b000*/  IMAD.MOV R4, RZ, RZ, -R0 ;  /* 0x000000ffff047224 */ /* 0x000fe200078e0a00 */
[----:B------:R-:W-:Y:S01]  /*b010*/  LOP3.LUT R5, R12, R5, RZ, 0xc0, !PT ;  /* 0x000000050c057212 */ /* 0x000fe200078ec0ff */
[----:B------:R-:W-:Y:S02]  /*b020*/  IMAD R3, R28, R0, R3 ;  /* 0x000000001c037224 */ /* 0x000fe400078e0203 */
[----:B--2---:R-:W-:-:S02]  /*b030*/  IMAD R0, R4, R27, R13 ;  /* 0x0000001b04007224 */ /* 0x004fc400078e020d */
[----:B------:R-:W-:Y:S02]  /*b040*/  @P0 IMAD R26, R15, R14, R24 ;  /* 0x0000000e0f1a0224 */ /* 0x000fe400078e0218 */
[----:B------:R-:W-:Y:S01]  /*b050*/  IMAD R4, R0, R20, R5 ;  /* 0x0000001400047224 */ /* 0x000fe200078e0205 */
[----:B------:R-:W-:Y:S01]  /*b060*/  PRMT R0, R6, 0x7610, R0 ;  /* 0x0000761006007816 */ /* 0x000fe20000000000 */
[----:B------:R-:W-:-:S05]  /*b070*/  IMAD R3, R3, R29, R26 ;  /* 0x0000001d03037224 */ /* 0x000fca00078e021a */
[----:B------:R-:W-:Y:S02]  /*b080*/  SEL R153, R4, R3, !P0 ;  /* 0x0000000304997207 */ /* 0x000fe40004000000 */
[----:B------:R-:W-:-:S07]  /*b090*/  SEL R3, R3, R4, !P0 ;  /* 0x0000000403037207 */ /* 0x000fce0004000000 */
.L_x_285:
[----:B------:R-:W-:Y:S01]  /*b0a0*/  LOP3.LUT P0, RZ, R0, 0xff, RZ, 0xc0, !PT ;  /* 0x000000ff00ff7812 */ /* 0x000fe2000780c0ff */
[----:B------:R-:W-:-:S12]  /*b0b0*/  IMAD.MOV.U32 R152, RZ, RZ, R3 ;  /* 0x000000ffff987224 */ /* 0x000fd800078e0003 */
[----:B------:R-:W-:Y:S05]  /*b0c0*/  @P0 BRA `(.L_x_288) ;  /* 0xffffff6000200947 */ /* 0x000fea000383ffff */
[----:B------:R-:W-:Y:S05]  /*b0d0*/  EXIT ;  /* 0x000000000000794d */ /* 0x000fea0003800000 */
.L_x_7:
[----:B0-----:R-:W-:Y:S01]  /*b0e0*/  ULDC.64 UR4, c[0x0][0x650] ;  /* 0x0001940000047ab9 */ /* 0x001fe20000000a00 */
        /* <DEDUP_REMOVED lines=25> */
.L_x_290:
[----:B------:R-:W0:Y:S01]  /*b280*/  LDC.64 R26, c[0x0][0x640] ;  /* 0x00019000ff1a7b82 */ /* 0x000e220000000a00 */
[-CC-:B------:R-:W-:Y:S01]  /*b290*/  SHF.R.U64 R20, R12, R8.reuse, R13.reuse ;  /* 0x000000080c147219 */ /* 0x180fe2000000120d */
[----:B------:R-:W-:Y:S01]  /*b2a0*/  IMAD.MOV.U32 R30, RZ, RZ, 0x1 ;  /* 0x00000001ff1e7424 */ /* 0x000fe200078e00ff */
[----:B------:R-:W-:Y:S02]  /*b2b0*/  SHF.R.U32.HI R6, RZ, R8, R13 ;  /* 0x00000008ff067219 */ /* 0x000fe4000001160d */
[----:B------:R-:W-:-:S03]  /*b2c0*/  IADD3 R11, P0, RZ, -R20, RZ ;  /* 0x80000014ff0b7210 */ /* 0x000fc60007f1e0ff */
[----:B------:R-:W1:Y:S02]  /*b2d0*/  LDC R10, c[0x0][0x618] ;  /* 0x00018600ff0a7b82 */ /* 0x000e640000000800 */
[----:B------:R-:W-:-:S04]  /*b2e0*/  IMAD.X R7, RZ, RZ, ~R6, P0 ;  /* 0x000000ffff077224 */ /* 0x000fc800000e0e06 */
[-C--:B------:R-:W-:Y:S02]  /*b2f0*/  IMAD R8, R7, R22.reuse, RZ ;  /* 0x0000001607087224 */ /* 0x080fe400078e02ff */
[----:B------:R-:W2:Y:S01]  /*b300*/  LDC R12, c[0x0][0x608] ;  /* 0x00018200ff0c7b82 */ /* 0x000ea20000000800 */
[----:B------:R-:W-:-:S04]  /*b310*/  IMAD.WIDE.U32 R6, R11, R22, R16 ;  /* 0x000000160b067225 */ /* 0x000fc800078e0010 */
[----:B------:R-:W-:-:S03]  /*b320*/  IMAD R11, R11, R23, R8 ;  /* 0x000000170b0b7224 */ /* 0x000fc600078e0208 */
[----:B------:R-:W3:Y:S01]  /*b330*/  LDC R25, c[0x0][0x658] ;  /* 0x00019600ff197b82 */ /* 0x000ee20000000800 */
[----:B------:R-:W-:Y:S01]  /*b340*/  IMAD.IADD R7, R7, 0x1, R11 ;  /* 0x0000000107077824 */ /* 0x000fe200078e020b */
[----:B0-----:R-:W-:-:S04]  /*b350*/  ISETP.NE.U32.AND P0, PT, R26, RZ, PT ;  /* 0x000000ff1a00720c */ /* 0x001fc80003f05070 */
[----:B------:R-:W-:Y:S02]  /*b360*/  ISETP.NE.AND.EX P0, PT, R27, RZ, PT, P0 ;  /* 0x000000ff1b00720c */ /* 0x000fe40003f05300 */
[----:B------:R-:W0:Y:S01]  /*b370*/  LDC R23, c[0x0][0x600] ;  /* 0x00018000ff177b82 */ /* 0x000e220000000800 */
[-CC-:B-1----:R-:W-:Y:S02]  /*b380*/  SHF.R.U64 R8, R6, R10.reuse, R7.reuse ;  /* 0x0000000a06087219 */ /* 0x182fe40000001207 */
[----:B------:R-:W-:Y:S01]  /*b390*/  SHF.R.U32.HI R7, RZ, R10, R7 ;  /* 0x0000000aff077219 */ /* 0x000fe20000011607 */
[----:B------:R-:W-:-:S04]  /*b3a0*/  IMAD.MOV.U32 R10, RZ, RZ, -0x1 ;  /* 0xffffffffff0a7424 */ /* 0x000fc800078e00ff */
        /* <DEDUP_REMOVED lines=21> */
.L_x_291:
[----:B------:R-:W-:Y:S01]  /*b500*/  ISETP.NE.AND P0, PT, R2, 0x1, PT ;  /* 0x000000010200780c */ /* 0x000fe20003f05270 */
[----:B0-----:R-:W-:Y:S01]  /*b510*/  VIADD R11, R23, 0xffffffff ;  /* 0xffffffff170b7836 */ /* 0x001fe20000000000 */
[----:B-1----:R-:W-:Y:S02]  /*b520*/  SHF.R.U64 R6, R6, R24, R7 ;  /* 0x0000001806067219 */ /* 0x002fe40000001207 */
[----:B------:R-:W-:Y:S02]  /*b530*/  SHF.L.U32 R30, R30, R25, RZ ;  /* 0x000000191e1e7219 */ /* 0x000fe400000006ff */
[----:B------:R-:W-:Y:S01]  /*b540*/  LOP3.LUT R5, R21, R32, RZ, 0xc0, !PT ;  /* 0x0000002015057212 */ /* 0x000fe200078ec0ff */
[----:B------:R-:W-:-:S04]  /*b550*/  IMAD.MOV R7, RZ, RZ, -R6 ;  /* 0x000000ffff077224 */ /* 0x000fc800078e0a06 */
[----:B------:R-:W-:Y:S01]  /*b560*/  IMAD R6, R30, R6, R5 ;  /* 0x000000061e067224 */ /* 0x000fe200078e0205 */
[----:B------:R-:W-:Y:S01]  /*b570*/  LOP3.LUT R5, R8, R11, RZ, 0xc0, !PT ;  /* 0x0000000b08057212 */ /* 0x000fe200078ec0ff */
[----:B------:R-:W-:Y:S02]  /*b580*/  @P0 IMAD R3, R9, R14, R4 ;  /* 0x0000000e09030224 */ /* 0x000fe400078e0204 */
[----:B--2---:R-:W-:Y:S02]  /*b590*/  IMAD R4, R7, R28, R22 ;  /* 0x0000001c07047224 */ /* 0x004fe400078e0216 */
[----:B---3--:R-:W-:Y:S02]  /*b5a0*/  IMAD R3, R6, R29, R3 ;  /* 0x0000001d06037224 */ /* 0x008fe400078e0203 */
[----:B------:R-:W-:Y:S02]  /*b5b0*/  IMAD R4, R4, R23, R5 ;  /* 0x0000001704047224 */ /* 0x000fe400078e0205 */
[----:B------:R-:W-:-:S02]  /*b5c0*/  IMAD.MOV.U32 R8, RZ, RZ, 0x1 ;  /* 0x00000001ff087424 */ /* 0x000fc400078e00ff */
[----:B------:R-:W-:Y:S01]  /*b5d0*/  IMAD.MOV.U32 R6, RZ, RZ, R20 ;  /* 0x000000ffff067224 */ /* 0x000fe200078e0014 */
[----:B------:R-:W-:Y:S02]  /*b5e0*/  SEL R7, R4, R3, !P0 ;  /* 0x0000000304077207 */ /* 0x000fe40004000000 */
[----:B------:R-:W-:-:S07]  /*b5f0*/  SEL R13, R3, R4, !P0 ;  /* 0x00000004030d7207 */ /* 0x000fce0004000000 */
.L_x_289:
[----:B------:R-:W-:-:S08]  /*b600*/  NOP ;  /* 0x0000000000007918 */ /* 0x000fd00000000000 */
[----:B------:R-:W0:-:S00]  /*b610*/  USETMAXREG.DEALLOC.CTAPOOL 0x28 ;  /* 0x00000028000079c8 */ /* 0x000e0000080e0500 */
[----:B0-----:R-:W-:-:S13]  /*b620*/  ISETP.NE.AND P0, PT, R0, RZ, PT ;  /* 0x000000ff0000720c */ /* 0x001fda0003f05270 */
[----:B------:R-:W-:Y:S05]  /*b630*/  @P0 EXIT ;  /* 0x000000000000094d */ /* 0x000fea0003800000 */
[----:B------:R-:W-:Y:S01]  /*b640*/  LOP3.LUT P0, RZ, R8, 0xff, RZ, 0xc0, !PT ;  /* 0x000000ff08ff7812 */ /* 0x000fe2000780c0ff */
[----:B------:R-:W-:Y:S02]  /*b650*/  IMAD.MOV.U32 R0, RZ, RZ, 0x1 ;  /* 0x00000001ff007424 */ /* 0x000fe400078e00ff */
[----:B------:R-:W-:-:S10]  /*b660*/  IMAD.MOV.U32 R3, RZ, RZ, RZ ;  /* 0x000000ffff037224 */ /* 0x000fd400078e00ff */
[----:B------:R-:W-:Y:S05]  /*b670*/  @!P0 BRA `(.L_x_292) ;  /* 0x0000000c00748947 */ /* 0x000fea0003800000 */
[----:B------:R-:W0:Y:S01]  /*b680*/  LDC R0, c[0x0][0x28c] ;  /* 0x0000a300ff007b82 */ /* 0x000e220000000800 */
[----:B------:R-:W-:Y:S01]  /*b690*/  ULDC UR5, c[0x0][0x658] ;  /* 0x0001960000057ab9 */ /* 0x000fe20000000800 */
[----:B------:R-:W-:Y:S01]  /*b6a0*/  UMOV UR7, 0xffffffff ;  /* 0xffffffff00077882 */ /* 0x000fe20000000000 */
[----:B------:R-:W-:Y:S01]  /*b6b0*/  ULDC UR6, c[0x0][0xc] ;  /* 0x0000030000067ab9 */ /* 0x000fe20000000800 */
[----:B------:R-:W-:Y:S01]  /*b6c0*/  USHF.L.U32 UR9, UR7, UR5, URZ ;  /* 0x0000000507097299 */ /* 0x000fe2000800063f */
[----:B------:R-:W-:Y:S01]  /*b6d0*/  BSSY B0, `(.L_x_292) ;  /* 0x00000d7000007945 */ /* 0x000fe20003800000 */
[----:B------:R-:W-:Y:S01]  /*b6e0*/  UMOV UR8, 0x1 ;  /* 0x0000000100087882 */ /* 0x000fe20000000000 */
[----:B------:R-:W-:Y:S01]  /*b6f0*/  ULDC UR7, c[0x0][0x10] ;  /* 0x0000040000077ab9 */ /* 0x000fe20000000800 */
[----:B------:R-:W1:Y:S01]  /*b700*/  S2UR UR10, SR_CgaCtaId ;  /* 0x00000000000a79c3 */ /* 0x000e620000008800 */
[----:B------:R-:W-:Y:S01]  /*b710*/  UIMAD.WIDE.U32 UR6, UR6, UR7, URZ ;  /* 0x00000007060672a5 */ /* 0x000fe2000f8e003f */
[----:B------:R-:W-:Y:S01]  /*b720*/  IMAD.MOV.U32 R9, RZ, RZ, 0x1 ;  /* 0x00000001ff097424 */ /* 0x000fe200078e00ff */
[----:B------:R-:W-:Y:S01]  /*b730*/  USHF.L.U32 UR5, UR8, UR5, URZ ;  /* 0x0000000508057299 */ /* 0x000fe2000800063f */
[----:B------:R-:W-:Y:S01]  /*b740*/  LOP3.LUT R12, R19, 0x2, RZ, 0xfc, !PT ;  /* 0x00000002130c7812 */ /* 0x000fe200078efcff */
[----:B------:R-:W-:Y:S01]  /*b750*/  ULDC UR4, c[0x0][0x600] ;  /* 0x0001800000047ab9 */ /* 0x000fe20000000800 */
[----:B------:R-:W-:Y:S01]  /*b760*/  ULDC UR8, c[0x0][0x14] ;  /* 0x0000050000087ab9 */ /* 0x000fe20000000800 */
[----:B------:R-:W-:-:S02]  /*b770*/  UIADD3 UR4, UR4, -0x1, URZ ;  /* 0xffffffff04047890 */ /* 0x000fc4000fffe03f */
[----:B------:R-:W-:Y:S02]  /*b780*/  UIMAD.WIDE.U32 UR30, UR6, UR8, URZ ;  /* 0x00000008061e72a5 */ /* 0x000fe4000f8e003f */
[----:B------:R-:W-:Y:S02]  /*b790*/  UIMAD UR7, UR7, UR8, URZ ;  /* 0x00000008070772a4 */ /* 0x000fe4000f8e023f */
[----:B------:R-:W-:Y:S02]  /*b7a0*/  ULOP3.LUT UR6, URZ, UR9, URZ, 0x33, !UPT ;  /* 0x000000093f067292 */ /* 0x000fe4000f8e333f */
[----:B------:R-:W-:Y:S01]  /*b7b0*/  UIADD3 UR7, UR31, UR7, URZ ;  /* 0x000000071f077290 */ /* 0x000fe2000fffe03f */
[----:B0-----:R-:W-:Y:S01]  /*b7c0*/  VIADD R0, R0, 0x3f ;  /* 0x0000003f00007836 */ /* 0x001fe20000000000 */
[----:B------:R-:W-:-:S04]  /*b7d0*/  ULDC.64 UR38, c[0x0][0x198] ;  /* 0x0000660000267ab9 */ /* 0x000fc80000000a00 */
[----:B------:R-:W-:Y:S01]  /*b7e0*/  SHF.R.S32.HI R3, RZ, 0x1f, R0 ;  /* 0x0000001fff037819 */ /* 0x000fe20000011400 */
[----:B-1----:R-:W-:-:S03]  /*b7f0*/  IMAD.U32 R10, RZ, RZ, UR10 ;  /* 0x0000000aff0a7e24 */ /* 0x002fc6000f8e00ff */
[----:B------:R-:W-:Y:S01]  /*b800*/  LEA.HI R3, R3, R0, RZ, 0x6 ;  /* 0x0000000003037211 */ /* 0x000fe200078f30ff */
[----:B------:R-:W-:-:S03]  /*b810*/  IMAD.MOV.U32 R0, RZ, RZ, 0x1 ;  /* 0x00000001ff007424 */ /* 0x000fc600078e00ff */
[----:B------:R-:W-:Y:S01]  /*b820*/  SHF.R.S32.HI R8, RZ, 0x6, R3 ;  /* 0x00000006ff087819 */ /* 0x000fe20000011403 */
[----:B------:R-:W-:-:S04]  /*b830*/  IMAD.MOV.U32 R3, RZ, RZ, RZ ;  /* 0x000000ffff037224 */ /* 0x000fc800078e00ff */
[----:B------:R-:W-:-:S07]  /*b840*/  VIADD R11, R8, 0x1 ;  /* 0x00000001080b7836 */ /* 0x000fce0000000000 */
.L_x_303:
[----:B------:R-:W-:-:S03]  /*b850*/  UMOV UR8, 0xffffffff ;  /* 0xffffffff00087882 */ /* 0x000fc60000000000 */
[----:B------:R-:W-:Y:S05]  /*b860*/  BRA.DIV UR8, `(.L_x_293) ;  /* 0x0000000e08987947 */ /* 0x000fea000b800000 */
[----:B------:R-:W-:-:S13]  /*b870*/  ELECT P6, URZ, PT ;  /* 0x00000000003f782f */ /* 0x000fda00038c0000 */
.L_x_312:
[----:B------:R-:W0:Y:S01]  /*b880*/  LDC R4, c[0x0][0x28c] ;  /* 0x0000a300ff047b82 */ /* 0x000e220000000800 */
[----:B------:R-:W-:Y:S01]  /*b890*/  BSSY B1, `(.L_x_294) ;  /* 0x0000047000017945 */ /* 0x000fe20003800000 */
[----:B0-----:R-:W-:-:S13]  /*b8a0*/  ISETP.LT.OR P6, PT, R4, 0x1, !P6 ;  /* 0x000000010400780c */ /* 0x001fda00077c1670 */
[----:B------:R-:W-:Y:S05]  /*b8b0*/  @P6 BRA `(.L_x_295) ;  /* 0x0000000400106947 */ /* 0x000fea0003800000 */
[----:B------:R-:W-:Y:S02]  /*b8c0*/  IMAD R13, R13, 0x8, R10 ;  /* 0x000000080d0d7824 */ /* 0x000fe400078e020a */
[----:B------:R-:W-:Y:S02]  /*b8d0*/  IMAD.SHL.U32 R20, R7, 0x80, RZ ;  /* 0x0000008007147824 */ /* 0x000fe400078e00ff */
[----:B------:R-:W-:Y:S02]  /*b8e0*/  IMAD.MOV.U32 R21, RZ, RZ, RZ ;  /* 0x000000ffff157224 */ /* 0x000fe400078e00ff */
[----:B------:R-:W-:Y:S02]  /*b8f0*/  IMAD.MOV.U32 R4, RZ, RZ, R11 ;  /* 0x000000ffff047224 */ /* 0x000fe400078e000b */
[----:B------:R-:W-:Y:S02]  /*b900*/  IMAD.MOV.U32 R5, RZ, RZ, R0 ;  /* 0x000000ffff057224 */ /* 0x000fe400078e0000 */
[----:B------:R-:W-:-:S02]  /*b910*/  IMAD.MOV.U32 R7, RZ, RZ, R3 ;  /* 0x000000ffff077224 */ /* 0x000fc400078e0003 */
[----:B------:R-:W-:-:S07]  /*b920*/  IMAD.SHL.U32 R15, R13, 0x20, RZ ;  /* 0x000000200d0f7824 */ /* 0x000fce00078e00ff */
.L_x_298:
[----:B------:R-:W0:Y:S01]  /*b930*/  S2UR UR8, SR_CgaCtaId ;  /* 0x00000000000879c3 */ /* 0x000e220000008800 */
[----:B------:R-:W-:Y:S02]  /*b940*/  MOV R13, 0x400 ;  /* 0x00000400000d7802 */ /* 0x000fe40000000f00 */
[----:B------:R-:W-:-:S13]  /*b950*/  LOP3.LUT P1, RZ, R18, 0x7f, RZ, 0xc0, !PT ;  /* 0x0000007f12ff7812 */ /* 0x000fda000782c0ff */
[----:B------:R-:W1:Y:S01]  /*b960*/  @!P1 LDC R14, c[0x0][0x500] ;  /* 0x00014000ff0e9b82 */ /* 0x000e620000000800 */
[----:B0-----:R-:W-:-:S05]  /*b970*/  IMAD.U32 R10, RZ, RZ, UR8 ;  /* 0x00000008ff0a7e24 */ /* 0x001fca000f8e00ff */
[----:B------:R-:W-:Y:S02]  /*b980*/  LEA R24, R10, R13, 0x18 ;  /* 0x0000000d0a187211 */ /* 0x000fe400078ec0ff */
[----:B------:R-:W-:-:S03]  /*b990*/  SHF.L.U32 R13, R5, 0x1f, RZ ;  /* 0x0000001f050d7819 */ /* 0x000fc600000006ff */
[----:B------:R-:W-:-:S04]  /*b9a0*/  IMAD R22, R7, 0x8, R24 ;  /* 0x0000000807167824 */ /* 0x000fc800078e0218 */
[----:B------:R-:W0:Y:S02]  /*b9b0*/  SYNCS.PHASECHK.TRANS64.TRYWAIT P0, [R22+URZ+0x10], R13 ;  /* 0x0000100d160075a7 */ /* 0x000e24000800017f */
[----:B01----:R-:W-:Y:S05]  /*b9c0*/  @!P0 BRA `(.L_x_296) ;  /* 0x0000000c00608947 */ /* 0x003fea0003800000 */
.L_x_313:
[----:B0-----:R-:W-:Y:S01]  /*b9d0*/  PRMT R13, R12, 0x9910, RZ ;  /* 0x000099100c0d7816 */ /* 0x001fe200000000ff */
[----:B------:R0:W-:Y:S03]  /*b9e0*/  @!P1 SYNCS.ARRIVE.TRANS64 RZ, [R22+URZ], R14 ;  /* 0x0000000e16ff99a7 */ /* 0x0001e6000800003f */
[----:B------:R-:W-:-:S13]  /*b9f0*/  ISETP.NE.AND P0, PT, R13, 0x2, PT ;  /* 0x000000020d00780c */ /* 0x000fda0003f05270 */
[----:B0-----:R-:W-:Y:S05]  /*ba00*/  @P0 BRA `(.L_x_297) ;  /* 0x0000000000040947 */ /* 0x001fea0003800000 */
[----:B------:R-:W-:Y:S01]  /*ba10*/  BPT.TRAP 0x1 ;  /* 0x000000040000795c */ /* 0x000fe20000300000 */
.L_x_297:
[----:B------:R-:W-:Y:S01]  /*ba20*/  IMAD R13, R7, 0x10, R10 ;  /* 0x00000010070d7824 */ /* 0x000fe200078e020a */
[----:B------:R-:W-:Y:S01]  /*ba30*/  R2UR UR34, R21 ;  /* 0x00000000152272ca */ /* 0x000fe200000e0000 */
[----:B------:R-:W-:Y:S01]  /*ba40*/  VIADD R4, R4, 0xffffffff ;  /* 0xffffffff04047836 */ /* 0x000fe20000000000 */
[----:B------:R-:W-:Y:S01]  /*ba50*/  R2UR UR33, R22 ;  /* 0x00000000162172ca */ /* 0x000fe200000e0000 */
[----:B------:R-:W-:Y:S01]  /*ba60*/  IMAD.SHL.U32 R13, R13, 0x400, RZ ;  /* 0x000004000d0d7824 */ /* 0x000fe200078e00ff */
[----:B------:R-:W-:Y:S01]  /*ba70*/  R2UR UR36, R6 ;  /* 0x00000000062472ca */ /* 0x000fe200000e0000 */
[----:B------:R-:W-:Y:S01]  /*ba80*/  UIADD3 UR14, UP0, UR38, 0xf0, URZ ;  /* 0x000000f0260e7890 */ /* 0x000fe2000ff1e03f */
[----:B------:R-:W-:Y:S01]  /*ba90*/  R2UR UR35, R15 ;  /* 0x000000000f2372ca */ /* 0x000fe200000e0000 */
[--C-:B------:R-:W-:Y:S01]  /*baa0*/  IMAD R13, R13, 0x4, R24.reuse ;  /* 0x000000040d0d7824 */ /* 0x100fe200078e0218 */
[----:B------:R-:W-:Y:S01]  /*bab0*/  R2UR UR19, R20 ;  /* 0x00000000141372ca */ /* 0x000fe200000e0000 */
[----:B------:R-:W-:Y:S01]  /*bac0*/  IMAD R24, R7, 0x8000, R24 ;  /* 0x0000800007187824 */ /* 0x000fe200078e0218 */
[----:B------:R-:W-:Y:S01]  /*bad0*/  UIADD3 UR40, UP1, UR38, 0x1f0, URZ ;  /* 0x000001f026287890 */ /* 0x000fe2000ff3e03f */
[----:B------:R-:W-:Y:S01]  /*bae0*/  ISETP.GT.AND P1, PT, R4, 0x1, PT ;  /* 0x000000010400780c */ /* 0x000fe20003f24270 */
[----:B------:R-:W-:Y:S01]  /*baf0*/  UIADD3.X UR15, URZ, UR39, URZ, UP0, !UPT ;  /* 0x000000273f0f7290 */ /* 0x000fe200087fe43f */
[----:B------:R-:W-:Y:S01]  /*bb00*/  R2UR UR24, R13 ;  /* 0x000000000d1872ca */ /* 0x000fe200000e0000 */
[----:B------:R-:W-:Y:S01]  /*bb10*/  UIADD3 UR26, UR34, 0x20, URZ ;  /* 0x00000020221a7890 */ /* 0x000fe2000fffe03f */
[----:B------:R-:W-:Y:S01]  /*bb20*/  R2UR UR8, R24 ;  /* 0x00000000180872ca */ /* 0x000fe200000e0000 */
[----:B------:R-:W-:Y:S01]  /*bb30*/  UIADD3.X UR41, URZ, UR39, URZ, UP1, !UPT ;  /* 0x000000273f297290 */ /* 0x000fe20008ffe43f */
[----:B------:R-:W-:Y:S01]  /*bb40*/  VIADD R7, R7, 0x1 ;  /* 0x0000000107077836 */ /* 0x000fe20000000000 */
[----:B------:R-:W-:Y:S01]  /*bb50*/  UMOV UR13, 0xff0000 ;  /* 0x00ff0000000d7882 */ /* 0x000fe20000000000 */
[----:B------:R-:W-:Y:S01]  /*bb60*/  UMOV UR22, 0x0 ;  /* 0x0000000000167882 */ /* 0x000fe20000000000 */
[----:B------:R-:W-:Y:S01]  /*bb70*/  UMOV UR23, 0x10000000 ;  /* 0x1000000000177882 */ /* 0x000fe20000000000 */
[----:B------:R-:W-:Y:S01]  /*bb80*/  UMOV UR25, UR33 ;  /* 0x0000002100197c82 */ /* 0x000fe20008000000 */
[----:B------:R-:W-:Y:S01]  /*bb90*/  ISETP.NE.AND P0, PT, R7, 0x2, PT ;  /* 0x000000020700780c */ /* 0x000fe20003f05270 */
[----:B------:R-:W-:Y:S01]  /*bba0*/  UMOV UR28, UR36 ;  /* 0x00000024001c7c82 */ /* 0x000fe20008000000 */
[----:B------:R-:W-:Y:S01]  /*bbb0*/  UMOV UR27, UR35 ;  /* 0x00000023001b7c82 */ /* 0x000fe20008000000 */
[----:B------:R-:W-:Y:S01]  /*bbc0*/  UMOV UR17, UR33 ;  /* 0x0000002100117c82 */ /* 0x000fe20008000000 */
[----:B------:R-:W-:Y:S01]  /*bbd0*/  UIADD3 UR32, UR24, 0x100, URZ ;  /* 0x0000010018207890 */ /* 0x000fe2000fffe03f */
[----:B------:R-:W-:Y:S01]  /*bbe0*/  SEL R14, RZ, 0x1, P0 ;  /* 0x00000001ff0e7807 */ /* 0x000fe20000000000 */
[----:B------:R-:W-:Y:S01]  /*bbf0*/  UIADD3 UR24, UR24, 0x8100, URZ ;  /* 0x0000810018187890 */ /* 0x000fe2000fffe03f */
[----:B------:R-:W-:Y:S01]  /*bc00*/  VIADD R21, R21, 0x40 ;  /* 0x0000004015157836 */ /* 0x000fe20000000000 */
[----:B------:R-:W-:Y:S01]  /*bc10*/  UIADD3 UR16, UR8, 0x20100, URZ ;  /* 0x0002010008107890 */ /* 0x000fe2000fffe03f */
[----:B------:R-:W-:Y:S01]  /*bc20*/  LOP3.LUT R5, R5, R14, RZ, 0x3c, !PT ;  /* 0x0000000e05057212 */ /* 0x000fe200078e3cff */
[----:B------:R-:W-:Y:S01]  /*bc30*/  UIADD3 UR8, UR8, 0x24100, URZ ;  /* 0x0002410008087890 */ /* 0x000fe2000fffe03f */
[----:B------:R-:W-:Y:S01]  /*bc40*/  SEL R7, R7, RZ, P0 ;  /* 0x000000ff07077207 */ /* 0x000fe20000000000 */
[----:B------:R-:W-:Y:S01]  /*bc50*/  UMOV UR18, UR34 ;  /* 0x0000002200127c82 */ /* 0x000fe20008000000 */
[----:B------:R-:W-:Y:S01]  /*bc60*/  UMOV UR20, UR36 ;  /* 0x0000002400147c82 */ /* 0x000fe20008000000 */
[----:B------:R0:W-:Y:S01]  /*bc70*/  UTMALDG.3D.MULTICAST [UR32], [UR14], UR13, desc[UR22] ;  /* 0x000016200e0073b4 */ /* 0x0001e2000801180d */
[----:B------:R-:W-:Y:S01]  /*bc80*/  UMOV UR9, UR33 ;  /* 0x0000002100097c82 */ /* 0x000fe20008000000 */
[----:B------:R-:W-:Y:S01]  /*bc90*/  UMOV UR11, UR19 ;  /* 0x00000013000b7c82 */ /* 0x000fe20008000000 */
[----:B------:R-:W-:Y:S01]  /*bca0*/  UMOV UR12, UR36 ;  /* 0x00000024000c7c82 */ /* 0x000fe20008000000 */
[----:B------:R-:W-:Y:S01]  /*bcb0*/  UMOV UR10, UR26 ;  /* 0x0000001a000a7c82 */ /* 0x000fe20008000000 */
[----:B------:R0:W-:Y:S01]  /*bcc0*/  UTMALDG.3D.MULTICAST [UR24], [UR14], UR13, desc[UR22] ;  /* 0x000016180e0073b4 */ /* 0x0001e2000801180d */
[----:B------:R0:W-:Y:S01]  /*bcd0*/  UTMALDG.3D [UR16], [UR40], desc[UR22] ;  /* 0x00001610280075b4 */ /* 0x0001e20008011000 */
[----:B------:R0:W-:Y:S02]  /*bce0*/  UTMALDG.3D [UR8], [UR40], desc[UR22] ;  /* 0x00001608280075b4 */ /* 0x0001e40008011000 */
[----:B0-----:R-:W-:Y:S05]  /*bcf0*/  @P1 BRA `(.L_x_298) ;  /* 0xfffffffc000c1947 */ /* 0x001fea000383ffff */
.L_x_295:
[----:B------:R-:W-:Y:S05]  /*bd00*/  BSYNC B1 ;  /* 0x0000000000017941 */ /* 0x000fea0003800000 */
.L_x_294:
[----:B------:R-:W-:Y:S01]  /*bd10*/  LOP3.LUT P1, RZ, R9, 0xff, RZ, 0xc0, !PT ;  /* 0x000000ff09ff7812 */ /* 0x000fe2000782c0ff */
[----:B------:R-:W-:Y:S01]  /*bd20*/  IMAD.IADD R3, R8, 0x1, R3 ;  /* 0x0000000108037824 */ /* 0x000fe200078e0203 */
[----:B------:R-:W-:Y:S01]  /*bd30*/  IADD3 R16, P2, R16, UR30, RZ ;  /* 0x0000001e10107c10 */ /* 0x000fe2000ff5e0ff */
[----:B------:R-:W-:Y:S01]  /*bd40*/  ULDC.64 UR8, c[0x0][0x650] ;  /* 0x0001940000087ab9 */ /* 0x000fe20000000a00 */
[----:B------:R-:W-:Y:S01]  /*bd50*/  BSSY B1, `(.L_x_299) ;  /* 0x000006c000017945 */ /* 0x000fe20003800000 */
[----:B------:R-:W-:Y:S01]  /*bd60*/  IMAD.MOV.U32 R13, RZ, RZ, -0x1 ;  /* 0xffffffffff0d7424 */ /* 0x000fe200078e00ff */
[----:B------:R-:W-:Y:S01]  /*bd70*/  ISETP.GT.U32.AND P0, PT, R3, 0x1, PT ;  /* 0x000000010300780c */ /* 0x000fe20003f04070 */
[----:B------:R-:W-:Y:S01]  /*bd80*/  IMAD.MOV.U32 R7, RZ, RZ, -0x1 ;  /* 0xffffffffff077424 */ /* 0x000fe200078e00ff */
[----:B------:R-:W-:Y:S01]  /*bd90*/  SHF.R.U32.HI R4, RZ, 0x1, R3 ;  /* 0x00000001ff047819 */ /* 0x000fe20000011603 */
[----:B------:R-:W-:Y:S01]  /*bda0*/  IMAD.MOV.U32 R6, RZ, RZ, -0x1 ;  /* 0xffffffffff067424 */ /* 0x000fe200078e00ff */
[----:B------:R-:W-:-:S02]  /*bdb0*/  ISETP.LT.U32.AND P0, PT, R8, 0x2, P0 ;  /* 0x000000020800780c */ /* 0x000fc40000701070 */
[----:B------:R-:W-:Y:S01]  /*bdc0*/  IADD3.X R17, R17, UR7, RZ, P2, !PT ;  /* 0x0000000711117c10 */ /* 0x000fe200097fe4ff */
[----:B------:R-:W0:Y:S01]  /*bdd0*/  @P1 S2R R10, SR_CgaCtaId ;  /* 0x00000000000a1919 */ /* 0x000e220000008800 */
[----:B------:R-:W-:Y:S02]  /*bde0*/  @P1 MOV R5, 0x400 ;  /* 0x0000040000051802 */ /* 0x000fe40000000f00 */
[----:B------:R-:W-:Y:S02]  /*bdf0*/  ISETP.GE.U32.AND P2, PT, R16, UR8, PT ;  /* 0x0000000810007c0c */ /* 0x000fe4000bf46070 */
[----:B------:R-:W-:Y:S02]  /*be00*/  LOP3.LUT R4, R4, 0x1, RZ, 0xc0, !PT ;  /* 0x0000000104047812 */ /* 0x000fe400078ec0ff */
[----:B------:R-:W-:Y:S02]  /*be10*/  LOP3.LUT R3, R3, 0x1, RZ, 0xc0, !PT ;  /* 0x0000000103037812 */ /* 0x000fe400078ec0ff */
[----:B------:R-:W-:-:S02]  /*be20*/  PRMT R9, RZ, 0x7610, R9 ;  /* 0x00007610ff097816 */ /* 0x000fc40000000009 */
[----:B0-----:R-:W-:-:S04]  /*be30*/  @P1 LEA R5, R10, R5, 0x18 ;  /* 0x000000050a051211 */ /* 0x001fc800078ec0ff */
[----:B------:R0:W-:Y:S01]  /*be40*/  @P1 SYNCS.ARRIVE.TRANS64.A1T0 RZ, [R5+URZ+0x38], RZ ;  /* 0x000038ff05ff19a7 */ /* 0x0001e2000810003f */
[----:B------:R-:W-:-:S04]  /*be50*/  ISETP.NE.U32.AND P1, PT, R4, 0x1, PT ;  /* 0x000000010400780c */ /* 0x000fc80003f25070 */
[----:B------:R-:W-:Y:S02]  /*be60*/  ISETP.GT.U32.AND P1, PT, R8, 0x1, !P1 ;  /* 0x000000010800780c */ /* 0x000fe40004f24070 */
[----:B0-----:R-:W-:Y:S02]  /*be70*/  SEL R5, RZ, 0x1, !P0 ;  /* 0x00000001ff057807 */ /* 0x001fe40004000000 */
[----:B------:R-:W-:Y:S02]  /*be80*/  ISETP.GE.U32.AND.EX P0, PT, R17, UR9, PT, P2 ;  /* 0x0000000911007c0c */ /* 0x000fe4000bf06120 */
[----:B------:R-:W-:-:S04]  /*be90*/  SEL R4, RZ, 0x1, !P1 ;  /* 0x00000001ff047807 */ /* 0x000fc80004800000 */
[----:B------:R-:W-:Y:S02]  /*bea0*/  LOP3.LUT R0, R4, R0, R5, 0x96, !PT ;  /* 0x0000000004007212 */ /* 0x000fe400078e9605 */
[----:B------:R-:W-:-:S05]  /*beb0*/  PRMT R4, RZ, 0x7610, R4 ;  /* 0x00007610ff047816 */ /* 0x000fca0000000004 */
[----:B------:R-:W-:Y:S05]  /*bec0*/  @P0 BRA `(.L_x_300) ;  /* 0x0000000400500947 */ /* 0x000fea0003800000 */
[----:B------:R-:W0:Y:S01]  /*bed0*/  S2R R15, SR_CTAID.X ;  /* 0x00000000000f7919 */ /* 0x000e220000002500 */
[----:B------:R-:W-:Y:S01]  /*bee0*/  ULDC.64 UR8, c[0x0][0x628] ;  /* 0x00018a0000087ab9 */ /* 0x000fe20000000a00 */
[----:B------:R-:W1:Y:S01]  /*bef0*/  LDC R20, c[0x0][0x144] ;  /* 0x00005100ff147b82 */ /* 0x000e620000000800 */
[----:B------:R-:W-:Y:S01]  /*bf00*/  ISETP.NE.U32.AND P0, PT, RZ, UR8, PT ;  /* 0x00000008ff007c0c */ /* 0x000fe2000bf05070 */
[----:B------:R-:W2:Y:S01]  /*bf10*/  S2R R13, SR_CTAID.Y ;  /* 0x00000000000d7919 */ /* 0x000ea20000002600 */
[----:B------:R-:W-:Y:S01]  /*bf20*/  ULDC UR11, c[0x0][0x630] ;  /* 0x00018c00000b7ab9 */ /* 0x000fe20000000800 */
[----:B------:R-:W-:Y:S01]  /*bf30*/  ULDC UR12, c[0x0][0x150] ;  /* 0x00005400000c7ab9 */ /* 0x000fe20000000800 */
[----:B------:R-:W-:Y:S01]  /*bf40*/  ISETP.NE.AND.EX P0, PT, RZ, UR9, PT, P0 ;  /* 0x00000009ff007c0c */ /* 0x000fe2000bf05300 */
[----:B------:R-:W-:Y:S02]  /*bf50*/  IMAD.MOV.U32 R4, RZ, RZ, R16 ;  /* 0x000000ffff047224 */ /* 0x000fe400078e0010 */
[----:B------:R-:W-:Y:S01]  /*bf60*/  IMAD.MOV.U32 R5, RZ, RZ, R17 ;  /* 0x000000ffff057224 */ /* 0x000fe200078e0011 */
[----:B0-----:R-:W-:-:S09]  /*bf70*/  I2FP.F32.U32 R22, R15 ;  /* 0x0000000f00167245 */ /* 0x001fd20000201000 */
[----:B------:R-:W-:Y:S05]  /*bf80*/  @!P0 BRA `(.L_x_301) ;  /* 0x0000000000288947 */ /* 0x000fea0003800000 */
[----:B------:R-:W-:Y:S02]  /*bf90*/  ULDC UR10, c[0x0][0x634] ;  /* 0x00018d00000a7ab9 */ /* 0x000fe40000000800 */
[----:B------:R-:W-:-:S05]  /*bfa0*/  IADD3 R5, P0, R16, UR10, RZ ;  /* 0x0000000a10057c10 */ /* 0x000fca000ff1e0ff */
[----:B------:R-:W-:-:S04]  /*bfb0*/  IMAD.X R21, RZ, RZ, R17, P0 ;  /* 0x000000ffff157224 */ /* 0x000fc800000e0611 */
[----:B------:R-:W-:-:S04]  /*bfc0*/  IMAD.WIDE.U32 R6, R21, UR8, RZ ;  /* 0x0000000815067c25 */ /* 0x000fc8000f8e00ff */
[----:B------:R-:W-:-:S04]  /*bfd0*/  IMAD.WIDE.U32 R6, P0, R5, UR9, R6 ;  /* 0x0000000905067c25 */ /* 0x000fc8000f800006 */
[----:B------:R-:W-:-:S04]  /*bfe0*/  IMAD.WIDE.U32 R4, R5, UR8, RZ ;  /* 0x0000000805047c25 */ /* 0x000fc8000f8e00ff */
[----:B------:R-:W-:Y:S01]  /*bff0*/  IMAD.MOV.U32 R4, RZ, RZ, R7 ;  /* 0x000000ffff047224 */ /* 0x000fe200078e0007 */
[----:B------:R-:W-:Y:S01]  /*c000*/  IADD3 RZ, P1, R5, R6, RZ ;  /* 0x0000000605ff7210 */ /* 0x000fe20007f3e0ff */
[----:B------:R-:W-:-:S04]  /*c010*/  IMAD.X R5, RZ, RZ, RZ, P0 ;  /* 0x000000ffff057224 */ /* 0x000fc800000e06ff */
[----:B------:R-:W-:-:S08]  /*c020*/  IMAD.WIDE.U32.X R4, R21, UR9, R4, P1 ;  /* 0x0000000915047c25 */ /* 0x000fd000088e0404 */
.L_x_301:
[----:B------:R-:W-:Y:S01]  /*c030*/  FMUL R22, R22, UR12 ;  /* 0x0000000c16167c20 */ /* 0x000fe20008400000 */
[--C-:B------:R-:W-:Y:S01]  /*c040*/  SHF.R.U64 R14, R4, UR11, R5.reuse ;  /* 0x0000000b040e7c19 */ /* 0x100fe20008001205 */
[----:B------:R-:W-:Y:S01]  /*c050*/  ULDC.64 UR8, c[0x0][0x620] ;  /* 0x0001880000087ab9 */ /* 0x000fe20000000a00 */
[----:B------:R-:W-:Y:S01]  /*c060*/  SHF.R.U32.HI R4, RZ, UR11, R5 ;  /* 0x0000000bff047c19 */ /* 0x000fe20008011605 */
[----:B------:R-:W-:Y:S01]  /*c070*/  ULDC.64 UR10, c[0x0][0x640] ;  /* 0x00019000000a7ab9 */ /* 0x000fe20000000a00 */
[----:B------:R-:W-:Y:S01]  /*c080*/  IADD3 R5, P0, RZ, -R14, RZ ;  /* 0x8000000eff057210 */ /* 0x000fe20007f1e0ff */
[----:B------:R-:W0:Y:S04]  /*c090*/  F2I.U32.TRUNC.NTZ R22, R22 ;  /* 0x0000001600167305 */ /* 0x000e28000020f000 */
[----:B------:R-:W-:Y:S01]  /*c0a0*/  IMAD.X R4, RZ, RZ, ~R4, P0 ;  /* 0x000000ffff047224 */ /* 0x000fe200000e0e04 */
[----:B------:R-:W-:-:S03]  /*c0b0*/  ISETP.NE.U32.AND P0, PT, RZ, UR10, PT ;  /* 0x0000000aff007c0c */ /* 0x000fc6000bf05070 */
[----:B------:R-:W-:Y:S01]  /*c0c0*/  IMAD R4, R4, UR8, RZ ;  /* 0x0000000804047c24 */ /* 0x000fe2000f8e02ff */
[----:B------:R-:W-:-:S03]  /*c0d0*/  ISETP.NE.AND.EX P0, PT, RZ, UR11, PT, P0 ;  /* 0x0000000bff007c0c */ /* 0x000fc6000bf05300 */
[C---:B------:R-:W-:Y:S01]  /*c0e0*/  IMAD R7, R5.reuse, UR9, R4 ;  /* 0x0000000905077c24 */ /* 0x040fe2000f8e0204 */
[----:B------:R-:W-:Y:S01]  /*c0f0*/  ULDC UR9, c[0x0][0x154] ;  /* 0x0000550000097ab9 */ /* 0x000fe20000000800 */
[----:B------:R-:W-:Y:S01]  /*c100*/  IMAD.WIDE.U32 R4, R5, UR8, R16 ;  /* 0x0000000805047c25 */ /* 0x000fe2000f8e0010 */
[----:B------:R-:W-:-:S03]  /*c110*/  ULDC UR8, c[0x0][0x618] ;  /* 0x0001860000087ab9 */ /* 0x000fc60000000800 */
[----:B0-----:R-:W-:Y:S02]  /*c120*/  IMAD.MOV R6, RZ, RZ, -R22 ;  /* 0x000000ffff067224 */ /* 0x001fe400078e0a16 */
[----:B------:R-:W-:Y:S02]  /*c130*/  IMAD.IADD R5, R5, 0x1, R7 ;  /* 0x0000000105057824 */ /* 0x000fe400078e0207 */
[----:B-1----:R-:W-:Y:S01]  /*c140*/  IMAD R15, R20, R6, R15 ;  /* 0x00000006140f7224 */ /* 0x002fe200078e020f */
[----:B--2---:R-:W-:Y:S01]  /*c150*/  I2FP.F32.U32 R6, R13 ;  /* 0x0000000d00067245 */ /* 0x004fe20000201000 */
[----:B------:R-:W0:Y:S01]  /*c160*/  LDC R20, c[0x0][0x148] ;  /* 0x00005200ff147b82 */ /* 0x000e220000000800 */
[--C-:B------:R-:W-:Y:S02]  /*c170*/  SHF.R.U64 R21, R4, UR8, R5.reuse ;  /* 0x0000000804157c19 */ /* 0x100fe40008001205 */
[----:B------:R-:W-:Y:S01]  /*c180*/  SHF.R.U32.HI R4, RZ, UR8, R5 ;  /* 0x00000008ff047c19 */ /* 0x000fe20008011605 */
[----:B------:R-:W-:Y:S01]  /*c190*/  FMUL R6, R6, UR9 ;  /* 0x0000000906067c20 */ /* 0x000fe20008400000 */
[----:B------:R-:W-:-:S02]  /*c1a0*/  ULDC UR8, c[0x0][0x608] ;  /* 0x0001820000087ab9 */ /* 0x000fc40000000800 */
[--C-:B------:R-:W-:Y:S01]  /*c1b0*/  SHF.R.U64 R23, R21, UR8, R4.reuse ;  /* 0x0000000815177c19 */ /* 0x100fe20008001204 */
[----:B------:R1:W2:Y:S01]  /*c1c0*/  F2I.U32.TRUNC.NTZ R24, R6 ;  /* 0x0000000600187305 */ /* 0x0002a2000020f000 */
[----:B------:R-:W-:Y:S01]  /*c1d0*/  SHF.R.U32.HI R4, RZ, UR8, R4 ;  /* 0x00000008ff047c19 */ /* 0x000fe20008011604 */
[----:B------:R-:W-:-:S03]  /*c1e0*/  ULDC UR8, c[0x0][0x658] ;  /* 0x0001960000087ab9 */ /* 0x000fc60000000800 */
[--C-:B------:R-:W-:Y:S02]  /*c1f0*/  SHF.R.U64 R22, R23, UR8, R4.reuse ;  /* 0x0000000817167c19 */ /* 0x100fe40008001204 */
[----:B------:R-:W-:-:S03]  /*c200*/  SHF.R.U32.HI R25, RZ, UR8, R4 ;  /* 0x00000008ff197c19 */ /* 0x000fc60008011604 */
[----:B------:R-:W-:Y:S02]  /*c210*/  IMAD.MOV.U32 R4, RZ, RZ, R22 ;  /* 0x000000ffff047224 */ /* 0x000fe400078e0016 */
[----:B------:R-:W-:Y:S01]  /*c220*/  IMAD.MOV.U32 R5, RZ, RZ, R25 ;  /* 0x000000ffff057224 */ /* 0x000fe200078e0019 */
[----:B-1----:R-:W-:Y:S06]  /*c230*/  @!P0 BRA `(.L_x_302) ;  /* 0x0000000000288947 */ /* 0x002fec0003800000 */
        /* <DEDUP_REMOVED lines=10> */
.L_x_302:
[----:B------:R-:W-:Y:S01]  /*c2e0*/  ISETP.NE.AND P0, PT, R2, 0x1, PT ;  /* 0x000000010200780c */ /* 0x000fe20003f05270 */
[----:B------:R-:W-:Y:S01]  /*c2f0*/  ULDC UR8, c[0x0][0x648] ;  /* 0x0001920000087ab9 */ /* 0x000fe20000000800 */
[----:B------:R-:W-:Y:S01]  /*c300*/  LOP3.LUT R23, R23, UR6, RZ, 0xc0, !PT ;  /* 0x0000000617177c12 */ /* 0x000fe2000f8ec0ff */
[----:B--2---:R-:W-:Y:S01]  /*c310*/  IMAD.MOV R24, RZ, RZ, -R24 ;  /* 0x000000ffff187224 */ /* 0x004fe200078e0a18 */
[----:B------:R-:W-:Y:S01]  /*c320*/  SHF.R.U64 R4, R4, UR8, R5 ;  /* 0x0000000804047c19 */ /* 0x000fe20008001205 */
[----:B------:R-:W-:Y:S01]  /*c330*/  ULDC UR8, c[0x0][0x638] ;  /* 0x00018e0000087ab9 */ /* 0x000fe20000000800 */
[----:B------:R-:W-:Y:S01]  /*c340*/  LOP3.LUT R21, R21, UR4, RZ, 0xc0, !PT ;  /* 0x0000000415157c12 */ /* 0x000fe2000f8ec0ff */
[----:B------:R-:W-:Y:S01]  /*c350*/  ULDC UR9, c[0x0][0x610] ;  /* 0x0001840000097ab9 */ /* 0x000fe20000000800 */
[----:B------:R-:W-:Y:S02]  /*c360*/  IMAD.MOV.U32 R6, RZ, RZ, R14 ;  /* 0x000000ffff067224 */ /* 0x000fe400078e000e */
[----:B------:R-:W-:-:S02]  /*c370*/  IMAD.MOV R5, RZ, RZ, -R4 ;  /* 0x000000ffff057224 */ /* 0x000fc400078e0a04 */
[----:B------:R-:W-:Y:S02]  /*c380*/  IMAD R4, R4, UR5, R23 ;  /* 0x0000000504047c24 */ /* 0x000fe4000f8e0217 */
[----:B0-----:R-:W-:Y:S02]  /*c390*/  @P0 IMAD R15, R20, R24, R13 ;  /* 0x00000018140f0224 */ /* 0x001fe400078e020d */
[----:B------:R-:W-:Y:S01]  /*c3a0*/  IMAD R22, R5, UR8, R22 ;  /* 0x0000000805167c24 */ /* 0x000fe2000f8e0216 */
[----:B------:R-:W-:Y:S01]  /*c3b0*/  ULDC UR8, c[0x0][0x600] ;  /* 0x0001800000087ab9 */ /* 0x000fe20000000800 */
[----:B------:R-:W-:Y:S02]  /*c3c0*/  IMAD R15, R4, UR9, R15 ;  /* 0x00000009040f7c24 */ /* 0x000fe4000f8e020f */
[----:B------:R-:W-:Y:S02]  /*c3d0*/  IMAD R22, R22, UR8, R21 ;  /* 0x0000000816167c24 */ /* 0x000fe4000f8e0215 */
[----:B------:R-:W-:-:S03]  /*c3e0*/  IMAD.MOV.U32 R4, RZ, RZ, 0x1 ;  /* 0x00000001ff047424 */ /* 0x000fc600078e00ff */
[----:B------:R-:W-:Y:S02]  /*c3f0*/  SEL R7, R22, R15, !P0 ;  /* 0x0000000f16077207 */ /* 0x000fe40004000000 */
[----:B------:R-:W-:-:S07]  /*c400*/  SEL R13, R15, R22, !P0 ;  /* 0x000000160f0d7207 */ /* 0x000fce0004000000 */
.L_x_300:
[----:B------:R-:W-:Y:S05]  /*c410*/  BSYNC B1 ;  /* 0x0000000000017941 */ /* 0x000fea0003800000 */
.L_x_299:
[----:B------:R-:W-:-:S13]  /*c420*/  LOP3.LUT P0, RZ, R4, 0xff, RZ, 0xc0, !PT ;  /* 0x000000ff04ff7812 */ /* 0x000fda000780c0ff */
[----:B------:R-:W-:Y:S05]  /*c430*/  @P0 BRA `(.L_x_303) ;  /* 0xfffffff400040947 */ /* 0x000fea000383ffff */
[----:B------:R-:W-:Y:S05]  /*c440*/  BSYNC B0 ;  /* 0x0000000000007941 */ /* 0x000fea0003800000 */
.L_x_292:
[----:B------:R-:W-:-:S03]  /*c450*/  UMOV UR8, 0xffffffff ;  /* 0xffffffff00087882 */ /* 0x000fc60000000000 */
[----:B------:R-:W-:Y:S05]  /*c460*/  BRA.DIV UR8, `(.L_x_304) ;  /* 0x0000000208cc7947 */ /* 0x000fea000b800000 */
[----:B------:R-:W-:-:S13]  /*c470*/  ELECT P6, URZ, PT ;  /* 0x00000000003f782f */ /* 0x000fda00038c0000 */
.L_x_316:
[----:B------:R-:W-:Y:S04]  /*c480*/  BSSY B0, `(.L_x_305) ;  /* 0x0000019000007945 */ /* 0x000fe80003800000 */
[----:B------:R-:W-:Y:S05]  /*c490*/  @!P6 BRA `(.L_x_306) ;  /* 0x00000000005ce947 */ /* 0x000fea0003800000 */
[----:B------:R-:W-:-:S04]  /*c4a0*/  LOP3.LUT R19, R19, 0x2, RZ, 0xfc, !PT ;  /* 0x0000000213137812 */ /* 0x000fc800078efcff */
[----:B------:R-:W-:-:S13]  /*c4b0*/  ISETP.NE.AND P0, PT, R19, 0x3, PT ;  /* 0x000000031300780c */ /* 0x000fda0003f05270 */
[----:B------:R-:W-:Y:S05]  /*c4c0*/  @!P0 BRA `(.L_x_307) ;  /* 0x0000000000048947 */ /* 0x000fea0003800000 */
[----:B------:R-:W-:Y:S01]  /*c4d0*/  BPT.TRAP 0x1 ;  /* 0x000000040000795c */ /* 0x000fe20000300000 */
.L_x_307:
[----:B------:R-:W0:Y:S01]  /*c4e0*/  S2R R5, SR_CgaCtaId ;  /* 0x0000000000057919 */ /* 0x000e220000008800 */
[----:B------:R-:W-:Y:S02]  /*c4f0*/  MOV R2, 0x400 ;  /* 0x0000040000027802 */ /* 0x000fe40000000f00 */
[----:B------:R-:W-:Y:S02]  /*c500*/  SHF.L.U32 R4, R0, 0x1f, RZ ;  /* 0x0000001f00047819 */ /* 0x000fe400000006ff */
[----:B0-----:R-:W-:-:S05]  /*c510*/  LEA R2, R5, R2, 0x18 ;  /* 0x0000000205027211 */ /* 0x001fca00078ec0ff */
[----:B------:R-:W-:-:S04]  /*c520*/  VIADD R2, R2, 0x10 ;  /* 0x0000001002027836 */ /* 0x000fc80000000000 */
[C---:B------:R-:W-:Y:S02]  /*c530*/  IMAD R7, R3.reuse, 0x8, R2 ;  /* 0x0000000803077824 */ /* 0x040fe400078e0202 */
[----:B------:R-:W-:Y:S02]  /*c540*/  VIADD R3, R3, 0x1 ;  /* 0x0000000103037836 */ /* 0x000fe40000000000 */
[----:B------:R-:W0:Y:S03]  /*c550*/  SYNCS.PHASECHK.TRANS64.TRYWAIT P0, [R7+URZ], R4 ;  /* 0x00000004070075a7 */ /* 0x000e26000800017f */
[----:B------:R-:W-:-:S04]  /*c560*/  ISETP.NE.AND P1, PT, R3, 0x2, PT ;  /* 0x000000020300780c */ /* 0x000fc80003f25270 */
[----:B------:R-:W-:Y:S02]  /*c570*/  SEL R5, RZ, 0x1, P1 ;  /* 0x00000001ff057807 */ /* 0x000fe40000800000 */
[----:B------:R-:W-:Y:S02]  /*c580*/  SEL R3, R3, RZ, P1 ;  /* 0x000000ff03037207 */ /* 0x000fe40000800000 */
[----:B------:R-:W-:Y:S01]  /*c590*/  LOP3.LUT R0, R0, R5, RZ, 0x3c, !PT ;  /* 0x0000000500007212 */ /* 0x000fe200078e3cff */
[----:B0-----:R-:W-:Y:S06]  /*c5a0*/  @!P0 BRA `(.L_x_308) ;  /* 0x00000000009c8947 */ /* 0x001fec0003800000 */
.L_x_317:
[----:B------:R-:W-:Y:S01]  /*c5b0*/  IMAD R3, R3, 0x8, R2 ;  /* 0x0000000803037824 */ /* 0x000fe200078e0202 */
[----:B------:R-:W-:-:S07]  /*c5c0*/  SHF.L.U32 R0, R0, 0x1f, RZ ;  /* 0x0000001f00007819 */ /* 0x000fce00000006ff */
.L_x_309:
[----:B-1----:R1:W2:Y:S02]  /*c5d0*/  SYNCS.PHASECHK.TRANS64.TRYWAIT P0, [R3+URZ], R0 ;  /* 0x00000000030075a7 */ /* 0x0022a4000800017f */
[----:B--2---:R-:W-:Y:S05]  /*c5e0*/  @!P0 NANOSLEEP.SYNCS 0x989680 ;  /* 0x009896800000895d */ /* 0x004fea0003900000 */
[----:B------:R-:W2:Y:S02]  /*c5f0*/  @!P0 SYNCS.PHASECHK.TRANS64 P0, [R3+URZ], R0 ;  /* 0x00000000030085a7 */ /* 0x000ea4000800007f */
[----:B--2---:R-:W-:Y:S05]  /*c600*/  @!P0 BRA `(.L_x_309) ;  /* 0xfffffffc00f08947 */ /* 0x004fea000383ffff */
.L_x_306:
[----:B------:R-:W-:Y:S05]  /*c610*/  BSYNC B0 ;  /* 0x0000000000007941 */ /* 0x000fea0003800000 */
.L_x_305:
[----:B------:R-:W-:Y:S05]  /*c620*/  EXIT ;  /* 0x000000000000794d */ /* 0x000fea0003800000 */
.L_x_21:
[----:B---3--:R3:W4:Y:S02]  /*c630*/  SYNCS.PHASECHK.TRANS64.TRYWAIT P1, [R3+URZ], R0 ;  /* 0x00000000030075a7 */ /* 0x008724000802017f */
[----:B----4-:R-:W-:Y:S05]  /*c640*/  @!P1 NANOSLEEP.SYNCS 0x989680 ;  /* 0x009896800000995d */ /* 0x010fea0003900000 */
[----:B------:R-:W4:Y:S02]  /*c650*/  @!P1 SYNCS.PHASECHK.TRANS64 P1, [R3+URZ], R0 ;  /* 0x00000000030095a7 */ /* 0x000f24000802007f */
[----:B----4-:R-:W-:Y:S05]  /*c660*/  @!P1 BRA `(.L_x_21) ;  /* 0xfffffffc00f09947 */ /* 0x010fea000383ffff */
[----:B------:R-:W-:Y:S05]  /*c670*/  BRA `(.L_x_20) ;  /* 0xffffff4c007c7947 */ /* 0x000fea000383ffff */
.L_x_26:
[----:B-1----:R1:W2:Y:S02]  /*c680*/  SYNCS.PHASECHK.TRANS64.TRYWAIT P1, [R5+URZ], R4 ;  /* 0x00000004050075a7 */ /* 0x0022a4000802017f */
[----:B--2---:R-:W-:Y:S05]  /*c690*/  @!P1 NANOSLEEP.SYNCS 0x989680 ;  /* 0x009896800000995d */ /* 0x004fea0003900000 */
[----:B------:R-:W2:Y:S02]  /*c6a0*/  @!P1 SYNCS.PHASECHK.TRANS64 P1, [R5+URZ], R4 ;  /* 0x00000004050095a7 */ /* 0x000ea4000802007f */
[----:B--2---:R-:W-:Y:S05]  /*c6b0*/  @!P1 BRA `(.L_x_26) ;  /* 0xfffffffc00f09947 */ /* 0x004fea000383ffff */
[----:B------:R-:W-:Y:S05]  /*c6c0*/  BRA `(.L_x_25) ;  /* 0xffffff5400807947 */ /* 0x000fea000383ffff */
.L_x_293:
[----:B------:R-:W-:Y:S01]  /*c6d0*/  BSSY B1, `(.L_x_310) ;  /* 0x0000006000017945 */ /* 0x000fe20003800000 */
[----:B------:R-:W-:-:S07]  /*c6e0*/  IMAD.MOV.U32 R15, RZ, RZ, -0x1 ;  /* 0xffffffffff0f7424 */ /* 0x000fce00078e00ff */
[----:B------:R-:W-:Y:S05]  /*c6f0*/  WARPSYNC.COLLECTIVE R15, `(.L_x_311) ;  /* 0x000000000f0c7348 */ /* 0x000fea0003c00000 */
[----:B------:R-:W-:Y:S02]  /*c700*/  ELECT P6, UR62, PT ;  /* 0x00000000003e782f */ /* 0x000fe400038c0000 */
[----:B------:R-:W-:Y:S01]  /*c710*/  MOV R14, UR62 ;  /* 0x0000003e000e7c02 */ /* 0x000fe20008000f00 */
[----:B------:R-:W-:Y:S10]  /*c720*/  ENDCOLLECTIVE ;  /* 0x000000000000791b */ /* 0x000ff40003800000 */
.L_x_311:
[----:B------:R-:W-:Y:S05]  /*c730*/  BSYNC B1 ;  /* 0x0000000000017941 */ /* 0x000fea0003800000 */
.L_x_310:
[----:B------:R-:W-:Y:S05]  /*c740*/  BRA `(.L_x_312) ;  /* 0xfffffff0004c7947 */ /* 0x000fea000383ffff */
.L_x_296:
[----:B0-----:R0:W1:Y:S02]  /*c750*/  SYNCS.PHASECHK.TRANS64.TRYWAIT P0, [R22+URZ+0x10], R13 ;  /* 0x0000100d160075a7 */ /* 0x001064000800017f */
[----:B-1----:R-:W-:Y:S05]  /*c760*/  @!P0 NANOSLEEP.SYNCS 0x989680 ;  /* 0x009896800000895d */ /* 0x002fea0003900000 */
[----:B------:R-:W1:Y:S02]  /*c770*/  @!P0 SYNCS.PHASECHK.TRANS64 P0, [R22+URZ+0x10], R13 ;  /* 0x0000100d160085a7 */ /* 0x000e64000800007f */
[----:B-1----:R-:W-:Y:S05]  /*c780*/  @!P0 BRA `(.L_x_296) ;  /* 0xfffffffc00f08947 */ /* 0x002fea000383ffff */
[----:B------:R-:W-:Y:S05]  /*c790*/  BRA `(.L_x_313) ;  /* 0xfffffff0008c7947 */ /* 0x000fea000383ffff */
.L_x_304:
[----:B------:R-:W-:Y:S01]  /*c7a0*/  BSSY B0, `(.L_x_314) ;  /* 0x0000006000007945 */ /* 0x000fe20003800000 */
[----:B------:R-:W-:-:S07]  /*c7b0*/  IMAD.MOV.U32 R15, RZ, RZ, -0x1 ;  /* 0xffffffffff0f7424 */ /* 0x000fce00078e00ff */
[----:B------:R-:W-:Y:S05]  /*c7c0*/  WARPSYNC.COLLECTIVE R15, `(.L_x_315) ;  /* 0x000000000f0c7348 */ /* 0x000fea0003c00000 */
[----:B------:R-:W-:Y:S02]  /*c7d0*/  ELECT P6, UR62, PT ;  /* 0x00000000003e782f */ /* 0x000fe400038c0000 */
[----:B------:R-:W-:Y:S01]  /*c7e0*/  MOV R14, UR62 ;  /* 0x0000003e000e7c02 */ /* 0x000fe20008000f00 */
[----:B------:R-:W-:Y:S10]  /*c7f0*/  ENDCOLLECTIVE ;  /* 0x000000000000791b */ /* 0x000ff40003800000 */
.L_x_315:
[----:B------:R-:W-:Y:S05]  /*c800*/  BSYNC B0 ;  /* 0x0000000000007941 */ /* 0x000fea0003800000 */
.L_x_314:
[----:B------:R-:W-:Y:S05]  /*c810*/  BRA `(.L_x_316) ;  /* 0xfffffffc00187947 */ /* 0x000fea000383ffff */
.L_x_308:
[----:B0-----:R0:W1:Y:S02]  /*c820*/  SYNCS.PHASECHK.TRANS64.TRYWAIT P0, [R7+URZ], R4 ;  /* 0x00000004070075a7 */ /* 0x001064000800017f */
[----:B-1----:R-:W-:Y:S05]  /*c830*/  @!P0 NANOSLEEP.SYNCS 0x989680 ;  /* 0x009896800000895d */ /* 0x002fea0003900000 */
[----:B------:R-:W1:Y:S02]  /*c840*/  @!P0 SYNCS.PHASECHK.TRANS64 P0, [R7+URZ], R4 ;  /* 0x00000004070085a7 */ /* 0x000e64000800007f */
[----:B-1----:R-:W-:Y:S05]  /*c850*/  @!P0 BRA `(.L_x_308) ;  /* 0xfffffffc00f08947 */ /* 0x002fea000383ffff */
[----:B------:R-:W-:Y:S05]  /*c860*/  BRA `(.L_x_317) ;  /* 0xfffffffc00507947 */ /* 0x000fea000383ffff */
.L_x_318:
[----:B------:R-:W-:-:S00]  /*c870*/  BRA `(.L_x_318) ;  /* 0xfffffffc00fc7947 */ /* 0x000fc0000383ffff */
[----:B------:R-:W-:-:S00]  /*c880*/  NOP ;  /* 0x0000000000007918 */ /* 0x000fc00000000000 */
[----:B------:R-:W-:-:S00]  /*c890*/  NOP ;  /* 0x0000000000007918 */ /* 0x000fc00000000000 */
[----:B------:R-:W-:-:S00]  /*c8a0*/  NOP ;  /* 0x0000000000007918 */ /* 0x000fc00000000000 */
[----:B------:R-:W-:-:S00]  /*c8b0*/  NOP ;  /* 0x0000000000007918 */ /* 0x000fc00000000000 */
[----:B------:R-:W-:-:S00]  /*c8c0*/  NOP ;  /* 0x0000000000007918 */ /* 0x000fc00000000000 */
[----:B------:R-:W-:-:S00]  /*c8d0*/  NOP ;  /* 0x0000000000007918 */ /* 0x000fc00000000000 */
[----:B------:R-:W-:-:S00]  /*c8e0*/  NOP ;  /* 0x0000000000007918 */ /* 0x000fc00000000000 */
[----:B------:R-:W-:-:S00]  /*c8f0*/  NOP ;  /* 0x0000000000007918 */ /* 0x000fc00000000000 */
.L_x_319:


//--------------------- .nv.global.init           --------------------------
	.section	.nv.global.init,"aw",@progbits
.nv.global.init:
	.type		$str$22,@object
	.size		$str$22,($str$23 - $str$22)
$str$22:
        /*0000*/ 	.byte	0x6b, 0x5f, 0x74, 0x69, 0x6c, 0x65, 0x5f, 0x63, 0x6f, 0x75, 0x6e, 0x74, 0x20, 0x3e, 0x3d, 0x20
        /*0010*/ 	.byte	0x31, 0x00
	.type		$str$23,@object
	.size		$str$23,(__unnamed_1 - $str$23)
$str$23:
        /*0012*/ 	.byte	0x2f, 0x74, 0x6d, 0x70, 0x2f, 0x63, 0x75, 0x74, 0x6c, 0x61, 0x73, 0x73, 0x5f, 0x73, 0x77, 0x65
        /*0022*/ 	.byte	0x65, 0x70, 0x5f, 0x73, 0x72, 0x63, 0x2f, 0x69, 0x6e, 0x63, 0x6c, 0x75, 0x64, 0x65, 0x2f, 0x63
        /*0032*/ 	.byte	0x75, 0x74, 0x6c, 0x61, 0x73, 0x73, 0x2f, 0x67, 0x65, 0x6d, 0x6d, 0x2f, 0x63, 0x6f, 0x6c, 0x6c
        /*0042*/ 	.byte	0x65, 0x63, 0x74, 0x69, 0x76, 0x65, 0x2f, 0x73, 0x6d, 0x39, 0x30, 0x5f, 0x6d, 0x6d, 0x61, 0x5f
        /*0052*/ 	.byte	0x74, 0x6d, 0x61, 0x5f, 0x67, 0x6d, 0x6d, 0x61, 0x5f, 0x73, 0x73, 0x5f, 0x77, 0x61, 0x72, 0x70
        /*0062*/ 	.byte	0x73, 0x70, 0x65, 0x63, 0x69, 0x61, 0x6c, 0x69, 0x7a, 0x65, 0x64, 0x2e, 0x68, 0x70, 0x70, 0x00
	.type		__unnamed_1,@object
	.size		__unnamed_1,(.L_0 - __unnamed_1)
__unnamed_1:
        /*0072*/ 	.byte	0x76, 0x6f, 0x69, 0x64, 0x20, 0x63, 0x75, 0x74, 0x6c, 0x61, 0x73, 0x73, 0x3a, 0x3a, 0x67, 0x65
        /* <DEDUP_REMOVED lines=177> */
        /*0b92*/ 	.byte	0x3a, 0x69, 0x64, 0x65, 0x6e, 0x74, 0x69, 0x74, 0x79, 0x5d, 0x00
.L_0:


//--------------------- .nv.shared._ZN7cutlass13device_kernelINS_4gemm6kernel13GemmUniversalIN4cute5tupleIJiiiiEEENS1_10collective13CollectiveMmaINS1_34MainloopSm90TmaGmmaWarpSpecializedILi2ENS5_IJNS4_1CILi1EEENSA_ILi8EEESB_EEENS1_35KernelTmaWarpSpecializedCooperativeEEENS5_IJNSA_ILi256EEENSA_ILi128EEENSA_ILi64EEEEEENS_10tfloat32_tENS5_IJlSB_lEEESK_SL_NS4_8TiledMMAINS4_8MMA_AtomIJNS4_4SM904GMMA30MMA_64x128x8_F32TF32TF32_SS_TNILNSP_7ScaleInE1ELSR_1EEEEEENS4_6LayoutINS5_IJNSA_ILi2EEESB_SB_EEENS5_IJSB_NSA_ILi0EEESX_EEEEENS5_IJNS4_10UnderscoreES10_S10_EEEEENS4_23SM90_TMA_LOAD_MULTICASTENS4_14ComposedLayoutINS4_7SwizzleILi3ELi4ELi3EEENS4_18smem_ptr_flag_bitsILi32EEENSU_INS5_IJSC_NSA_ILi32EEEEEENS5_IJS19_SB_EEEEEEEvNS4_8identityENS4_13SM90_TMA_LOADES1D_vS1E_EENS_8epilogue10collective6detail29Sm90TmaWarpSpecializedAdapterINS1I_15DefaultEpilogueISK_SL_SL_NS1H_6thread17LinearCombinationISK_Li1EffLNS1M_9ScaleType4KindE0ELNS_15FloatRoundStyleE2ESK_EENS1_15EpilogueDefaultEEEEEvvEEEEvNT_6ParamsE --------------------------
	.section	.nv.shared._ZN7cutlass13device_kernelINS_4gemm6kernel13GemmUniversalIN4cute5tupleIJiiiiEEENS1_10collective13CollectiveMmaINS1_34MainloopSm90TmaGmmaWarpSpecializedILi2ENS5_IJNS4_1CILi1EEENSA_ILi8EEESB_EEENS1_35KernelTmaWarpSpecializedCooperativeEEENS5_IJNSA_ILi256EEENSA_ILi128EEENSA_ILi64EEEEEENS_10tfloat32_tENS5_IJlSB_lEEESK_SL_NS4_8TiledMMAINS4_8MMA_AtomIJNS4_4SM904GMMA30MMA_64x128x8_F32TF32TF32_SS_TNILNSP_7ScaleInE1ELSR_1EEEEEENS4_6LayoutINS5_IJNSA_ILi2EEESB_SB_EEENS5_IJSB_NSA_ILi0EEESX_EEEEENS5_IJNS4_10UnderscoreES10_S10_EEEEENS4_23SM90_TMA_LOAD_MULTICASTENS4_14ComposedLayoutINS4_7SwizzleILi3ELi4ELi3EEENS4_18smem_ptr_flag_bitsILi32EEENSU_INS5_IJSC_NSA_ILi32EEEEEENS5_IJS19_SB_EEEEEEEvNS4_8identityENS4_13SM90_TMA_LOADES1D_vS1E_EENS_8epilogue10collective6detail29Sm90TmaWarpSpecializedAdapterINS1I_15DefaultEpilogueISK_SL_SL_NS1H_6thread17LinearCombinationISK_Li1EffLNS1M_9ScaleType4KindE0ELNS_15FloatRoundStyleE2ESK_EENS1_15EpilogueDefaultEEEEEvvEEEEvNT_6ParamsE,"aw",@nobits
	.sectionflags	@""
	.align	16
	.zero		1024


//--------------------- .nv.shared.reserved.0     --------------------------
	.section	.nv.shared.reserved.0,"aw",@nobits
	.weak		__nv_reservedSMEM_offset_0_alias
	.size		__nv_reservedSMEM_offset_0_alias, 0, 0
	.other		__nv_reservedSMEM_offset_0_alias,@"STO_CUDA_RESERVED_SHARED STV_DEFAULT"
__nv_reservedSMEM_offset_0_alias:
	.zero		0


//--------------------- .nv.global                --------------------------
	.section	.nv.global,"aw",@nobits
.nv.global:
	.type		_ZN40_INTERNAL_44ebc5c8_4_k_cu_3acf1c78_218474cute1_E,@object
	.size		_ZN40_INTERNAL_44ebc5c8_4_k_cu_3acf1c78_218474cute1_E,(_ZN40_INTERNAL_44ebc5c8_4_k_cu_3acf1c78_218474cuda3std3__45__cpo6cbeginE - _ZN40_INTERNAL_44ebc5c8_4_k_cu_3acf1c78_218474cute1_E)
_ZN40_INTERNAL_44ebc5c8_4_k_cu_3acf1c78_218474cute1_E:
	.zero		1
	.type		_ZN40_INTERNAL_44ebc5c8_4_k_cu_3acf1c78_218474cuda3std3__45__cpo6cbeginE,@object
	.size		_ZN40_INTERNAL_44ebc5c8_4_k_cu_3acf1c78_218474cuda3std3__45__cpo6cbeginE,(_ZN40_INTERNAL_44ebc5c8_4_k_cu_3acf1c78_218474cuda3std3__48in_placeE - _ZN40_INTERNAL_44ebc5c8_4_k_cu_3acf1c78_218474cuda3std3__45__cpo6cbeginE)
_ZN40_INTERNAL_44ebc5c8_4_k_cu_3acf1c78_218474cuda3std3__45__cpo6cbeginE:
	.zero		1
	.type		_ZN40_INTERNAL_44ebc5c8_4_k_cu_3acf1c78_218474cuda3std3__48in_placeE,@object
	.size		_ZN40_INTERNAL_44ebc5c8_4_k_cu_3acf1c78_218474cuda3std3__48in_placeE,(_ZN40_INTERNAL_44ebc5c8_4_k_cu_3acf1c78_218474cuda3std6ranges3__45__cpo9iter_moveE - _ZN40_INTERNAL_44ebc5c8_4_k_cu_3acf1c78_218474cuda3std3__48in_placeE)
_ZN40_INTERNAL_44ebc5c8_4_k_cu_3acf1c78_218474cuda3std3__48in_placeE:
	.zero		1
	.type		_ZN40_INTERNAL_44ebc5c8_4_k_cu_3acf1c78_218474cuda3std6ranges3__45__cpo9iter_moveE,@object
	.size		_ZN40_INTERNAL_44ebc5c8_4_k_cu_3acf1c78_218474cuda3std6ranges3__45__cpo9iter_moveE,(_ZN40_INTERNAL_44ebc5c8_4_k_cu_3acf1c78_218474cuda3std3__45__cpo5beginE - _ZN40_INTERNAL_44ebc5c8_4_k_cu_3acf1c78_218474cuda3std6ranges3__45__cpo9iter_moveE)
_ZN40_INTERNAL_44ebc5c8_4_k_cu_3acf1c78_218474cuda3std6ranges3__45__cpo9iter_moveE:
	.zero		1
	.type		_ZN40_INTERNAL_44ebc5c8_4_k_cu_3acf1c78_218474cuda3std3__45__cpo5beginE,@object
	.size		_ZN40_INTERNAL_44ebc5c8_4_k_cu_3acf1c78_218474cuda3std3__45__cpo5beginE,(_ZN40_INTERNAL_44ebc5c8_4_k_cu_3acf1c78_218474cuda3std3__442_GLOBAL__N__44ebc5c8_4_k_cu_3acf1c78_218476ignoreE - _ZN40_INTERNAL_44ebc5c8_4_k_cu_3acf1c78_218474cuda3std3__45__cpo5beginE)
_ZN40_INTERNAL_44ebc5c8_4_k_cu_3acf1c78_218474cuda3std3__45__cpo5beginE:
	.zero		1
	.type		_ZN40_INTERNAL_44ebc5c8_4_k_cu_3acf1c78_218474cuda3std3__442_GLOBAL__N__44ebc5c8_4_k_cu_3acf1c78_218476ignoreE,@object
	.size		_ZN40_INTERNAL_44ebc5c8_4_k_cu_3acf1c78_218474cuda3std3__442_GLOBAL__N__44ebc5c8_4_k_cu_3acf1c78_218476ignoreE,(_ZN40_INTERNAL_44ebc5c8_4_k_cu_3acf1c78_218474cute7productE - _ZN40_INTERNAL_44ebc5c8_4_k_cu_3acf1c78_218474cuda3std3__442_GLOBAL__N__44ebc5c8_4_k_cu_3acf1c78_218476ignoreE)
_ZN40_INTERNAL_44ebc5c8_4_k_cu_3acf1c78_218474cuda3std3__442_GLOBAL__N__44ebc5c8_4_k_cu_3acf1c78_218476ignoreE:
	.zero		1
	.type		_ZN40_INTERNAL_44ebc5c8_4_k_cu_3acf1c78_218474cute7productE,@object
	.size		_ZN40_INTERNAL_44ebc5c8_4_k_cu_3acf1c78_218474cute7productE,(_ZN40_INTERNAL_44ebc5c8_4_k_cu_3acf1c78_218474cuda3std3__45__cpo3endE - _ZN40_INTERNAL_44ebc5c8_4_k_cu_3acf1c78_218474cute7productE)
_ZN40_INTERNAL_44ebc5c8_4_k_cu_3acf1c78_218474cute7productE:
	.zero		1
	.type		_ZN40_INTERNAL_44ebc5c8_4_k_cu_3acf1c78_218474cuda3std3__45__cpo3endE,@object
	.size		_ZN40_INTERNAL_44ebc5c8_4_k_cu_3acf1c78_218474cuda3std3__45__cpo3endE,(_ZN40_INTERNAL_44ebc5c8_4_k_cu_3acf1c78_218474cuda3std3__419piecewise_constructE - _ZN40_INTERNAL_44ebc5c8_4_k_cu_3acf1c78_218474cuda3std3__45__cpo3endE)
_ZN40_INTERNAL_44ebc5c8_4_k_cu_3acf1c78_218474cuda3std3__45__cpo3endE:
	.zero		1
	.type		_ZN40_INTERNAL_44ebc5c8_4_k_cu_3acf1c78_218474cuda3std3__419piecewise_constructE,@object
	.size		_ZN40_INTERNAL_44ebc5c8_4_k_cu_3acf1c78_218474cuda3std3__419piecewise_constructE,(_ZN40_INTERNAL_44ebc5c8_4_k_cu_3acf1c78_218474cuda3std3__45__cpo4cendE - _ZN40_INTERNAL_44ebc5c8_4_k_cu_3acf1c78_218474cuda3std3__419piecewise_constructE)
_ZN40_INTERNAL_44ebc5c8_4_k_cu_3acf1c78_218474cuda3std3__419piecewise_constructE:
	.zero		1
	.type		_ZN40_INTERNAL_44ebc5c8_4_k_cu_3acf1c78_218474cuda3std3__45__cpo4cendE,@object
	.size		_ZN40_INTERNAL_44ebc5c8_4_k_cu_3acf1c78_218474cuda3std3__45__cpo4cendE,(_ZN40_INTERNAL_44ebc5c8_4_k_cu_3acf1c78_218474cuda3std6ranges3__45__cpo4swapE - _ZN40_INTERNAL_44ebc5c8_4_k_cu_3acf1c78_218474cuda3std3__45__cpo4cendE)
_ZN40_INTERNAL_44ebc5c8_4_k_cu_3acf1c78_218474cuda3std3__45__cpo4cendE:
	.zero		1
	.type		_ZN40_INTERNAL_44ebc5c8_4_k_cu_3acf1c78_218474cuda3std6ranges3__45__cpo4swapE,@object
	.size		_ZN40_INTERNAL_44ebc5c8_4_k_cu_3acf1c78_218474cuda3std6ranges3__45__cpo4swapE,(.L_8 - _ZN40_INTERNAL_44ebc5c8_4_k_cu_3acf1c78_218474cuda3std6ranges3__45__cpo4swapE)
_ZN40_INTERNAL_44ebc5c8_4_k_cu_3acf1c78_218474cuda3std6ranges3__45__cpo4swapE:
	.zero		1
.L_8:


//--------------------- .nv.constant0._ZN7cutlass13device_kernelINS_4gemm6kernel13GemmUniversalIN4cute5tupleIJiiiiEEENS1_10collective13CollectiveMmaINS1_34MainloopSm90TmaGmmaWarpSpecializedILi2ENS5_IJNS4_1CILi1EEENSA_ILi8EEESB_EEENS1_35KernelTmaWarpSpecializedCooperativeEEENS5_IJNSA_ILi256EEENSA_ILi128EEENSA_ILi64EEEEEENS_10tfloat32_tENS5_IJlSB_lEEESK_SL_NS4_8TiledMMAINS4_8MMA_AtomIJNS4_4SM904GMMA30MMA_64x128x8_F32TF32TF32_SS_TNILNSP_7ScaleInE1ELSR_1EEEEEENS4_6LayoutINS5_IJNSA_ILi2EEESB_SB_EEENS5_IJSB_NSA_ILi0EEESX_EEEEENS5_IJNS4_10UnderscoreES10_S10_EEEEENS4_23SM90_TMA_LOAD_MULTICASTENS4_14ComposedLayoutINS4_7SwizzleILi3ELi4ELi3EEENS4_18smem_ptr_flag_bitsILi32EEENSU_INS5_IJSC_NSA_ILi32EEEEEENS5_IJS19_SB_EEEEEEEvNS4_8identityENS4_13SM90_TMA_LOADES1D_vS1E_EENS_8epilogue10collective6detail29Sm90TmaWarpSpecializedAdapterINS1I_15DefaultEpilogueISK_SL_SL_NS1H_6thread17LinearCombinationISK_Li1EffLNS1M_9ScaleType4KindE0ELNS_15FloatRoundStyleE2ESK_EENS1_15EpilogueDefaultEEEEEvvEEEEvNT_6ParamsE --------------------------
	.section	.nv.constant0._ZN7cutlass13device_kernelINS_4gemm6kernel13GemmUniversalIN4cute5tupleIJiiiiEEENS1_10collective13CollectiveMmaINS1_34MainloopSm90TmaGmmaWarpSpecializedILi2ENS5_IJNS4_1CILi1EEENSA_ILi8EEESB_EEENS1_35KernelTmaWarpSpecializedCooperativeEEENS5_IJNSA_ILi256EEENSA_ILi128EEENSA_ILi64EEEEEENS_10tfloat32_tENS5_IJlSB_lEEESK_SL_NS4_8TiledMMAINS4_8MMA_AtomIJNS4_4SM904GMMA30MMA_64x128x8_F32TF32TF32_SS_TNILNSP_7ScaleInE1ELSR_1EEEEEENS4_6LayoutINS5_IJNSA_ILi2EEESB_SB_EEENS5_IJSB_NSA_ILi0EEESX_EEEEENS5_IJNS4_10UnderscoreES10_S10_EEEEENS4_23SM90_TMA_LOAD_MULTICASTENS4_14ComposedLayoutINS4_7SwizzleILi3ELi4ELi3EEENS4_18smem_ptr_flag_bitsILi32EEENSU_INS5_IJSC_NSA_ILi32EEEEEENS5_IJS19_SB_EEEEEEEvNS4_8identityENS4_13SM90_TMA_LOADES1D_vS1E_EENS_8epilogue10collective6detail29Sm90TmaWarpSpecializedAdapterINS1I_15DefaultEpilogueISK_SL_SL_NS1H_6thread17LinearCombinationISK_Li1EffLNS1M_9ScaleType4KindE0ELNS_15FloatRoundStyleE2ESK_EENS1_15EpilogueDefaultEEEEEvvEEEEvNT_6ParamsE,"a",@progbits
	.sectionflags	@""
	.align	4
.nv.constant0._ZN7cutlass13device_kernelINS_4gemm6kernel13GemmUniversalIN4cute5tupleIJiiiiEEENS1_10collective13CollectiveMmaINS1_34MainloopSm90TmaGmmaWarpSpecializedILi2ENS5_IJNS4_1CILi1EEENSA_ILi8EEESB_EEENS1_35KernelTmaWarpSpecializedCooperativeEEENS5_IJNSA_ILi256EEENSA_ILi128EEENSA_ILi64EEEEEENS_10tfloat32_tENS5_IJlSB_lEEESK_SL_NS4_8TiledMMAINS4_8MMA_AtomIJNS4_4SM904GMMA30MMA_64x128x8_F32TF32TF32_SS_TNILNSP_7ScaleInE1ELSR_1EEEEEENS4_6LayoutINS5_IJNSA_ILi2EEESB_SB_EEENS5_IJSB_NSA_ILi0EEESX_EEEEENS5_IJNS4_10UnderscoreES10_S10_EEEEENS4_23SM90_TMA_LOAD_MULTICASTENS4_14ComposedLayoutINS4_7SwizzleILi3ELi4ELi3EEENS4_18smem_ptr_flag_bitsILi32EEENSU_INS5_IJSC_NSA_ILi32EEEEEENS5_IJS19_SB_EEEEEEEvNS4_8identityENS4_13SM90_TMA_LOADES1D_vS1E_EENS_8epilogue10collective6detail29Sm90TmaWarpSpecializedAdapterINS1I_15DefaultEpilogueISK_SL_SL_NS1H_6thread17LinearCombinationISK_Li1EffLNS1M_9ScaleType4KindE0ELNS_15FloatRoundStyleE2ESK_EENS1_15EpilogueDefaultEEEEEvvEEEEvNT_6ParamsE:
	.zero		1664


//--------------------- SYMBOLS --------------------------

	.type		.nv.reservedSmem.offset0,@object
	.size		.nv.reservedSmem.offset0,0x4
	.type		__assertfail,@function
